// auto-generated by cutlass_sweep.conv — config: {"arch": "sm_100", "cluster_m": 2, "cluster_n": 1, "conv_kind": "wgrad", "dtype": "fp16", "ndim": 2, "tile_k": 64, "tile_m": 128, "tile_n": 64}
#include "cutlass/cutlass.h"
#include "cute/tensor.hpp"
#include "cutlass/kernel_hardware_info.hpp"
#include "cutlass/conv/convolution.h"
#include "cutlass/conv/dispatch_policy.hpp"
#include "cutlass/conv/collective/collective_builder.hpp"
#include "cutlass/conv/kernel/conv_universal.hpp"
#include "cutlass/conv/device/conv_universal_adapter.hpp"
#include "cutlass/epilogue/collective/collective_builder.hpp"

using namespace cute;
using Elem = cutlass::half_t;
using Acc  = float;
using LayoutAB = cutlass::layout::TensorNHWC;
using LayoutC  = cutlass::layout::TensorKCSR;
constexpr auto ConvOp = cutlass::conv::Operator::kWgrad;
using TileShape    = Shape<_128, Shape<_64>, Shape<_64>>;
using ClusterShape = Shape<_2, _1, _1>;

using CollectiveEpilogue = typename cutlass::epilogue::collective::CollectiveBuilder<
    cutlass::arch::Sm100, cutlass::arch::OpClassTensorOp,
    TileShape, ClusterShape,
    cutlass::epilogue::collective::EpilogueTileAuto,
    Acc, Acc,
    Elem, LayoutC, 128 / cutlass::sizeof_bits<Elem>::value,
    Elem, LayoutC, 128 / cutlass::sizeof_bits<Elem>::value,
    cutlass::epilogue::collective::EpilogueScheduleAuto
  >::CollectiveOp;

using CollectiveMainloop = typename cutlass::conv::collective::CollectiveBuilder<
    cutlass::arch::Sm100, cutlass::arch::OpClassTensorOp, ConvOp,
    Elem, LayoutAB, 128 / cutlass::sizeof_bits<Elem>::value,
    Elem, LayoutAB, 128 / cutlass::sizeof_bits<Elem>::value,
    Acc,
    TileShape, ClusterShape,
    cutlass::conv::collective::StageCountAutoCarveout<
        static_cast<int>(sizeof(typename CollectiveEpilogue::SharedStorage))>,
    cutlass::conv::collective::KernelScheduleAuto
  >::CollectiveOp;

using ProblemShape = cutlass::conv::ConvProblemShape<
    ConvOp, CollectiveMainloop::DispatchPolicy::NumSpatialDimensions>;
using ConvKernel = cutlass::conv::kernel::ConvUniversal<
    ProblemShape, CollectiveMainloop, CollectiveEpilogue>;
using Conv = cutlass::conv::device::ConvUniversalAdapter<ConvKernel>;

auto* _anchor = &cutlass::device_kernel<ConvKernel>;


// ===== COMPILED SASS (sm_100a) =====

	.target	sm_100a

	.elftype	@"ET_EXEC"


//--------------------- .note.nv.tkinfo           --------------------------
	.section	.note.nv.tkinfo,"",@"SHT_NOTE"
	.sectionflags	@"SHF_NOTE_NV_TKINFO"
	.tkinfo
        /*0018*/ 	.word	0x00000002
        /*0030*/ 	.string	""
        /*0030*/ 	.string	"ptxas"
        /*0030*/ 	.string	"Cuda compilation tools, release 13.0, V13.0.88"
        /*0030*/ 	.string	"Build cuda_13.0.r13.0/compiler.36424714_0"
        /*0030*/ 	.string	"-arch sm_100a -m 64 "



//--------------------- .note.nv.cuinfo           --------------------------
	.section	.note.nv.cuinfo,"",@"SHT_NOTE"
	.sectionflags	@"SHF_NOTE_NV_CUINFO"
        /*0018*/ 	.short	0x0002
        /*001a*/ 	.short	0x0064
        /*001c*/ 	.short	0x0082
	.zero		2


//--------------------- .nv.info                  --------------------------
	.section	.nv.info,"",@"SHT_CUDA_INFO"
	.align	4


	//----- nvinfo : EIATTR_REGCOUNT
	.align		4
        /*0000*/ 	.byte	0x04, 0x2f
        /*0002*/ 	.short	(.L_19 - .L_18)
	.align		4
.L_18:
        /*0004*/ 	.word	index@(_ZN7cutlass13device_kernelINS_4conv6kernel13ConvUniversalINS1_16ConvProblemShapeILNS1_8OperatorE2ELi2EEENS1_10collective14CollectiveConvINS1_47MainloopSm100TmaUmmaWarpSpecializedImplicitGemmILS5_2ELi17ELi2ELi1ELi2EN4cute5tupleIJNSA_1CILi2EEENSC_ILi1EEESE_EEEEENSB_IJNSC_ILi128EEENSB_IJNSC_ILi64EEEEEESJ_EEENS_6half_tESL_NSA_8TiledMMAINSA_8MMA_AtomIJNSA_26SM100_MMA_F16BF16_2x1SM_SSISL_SL_fLi128ELi64ELNSA_4UMMA5MajorE1ELSQ_1ELNSP_7ScaleInE0ELSR_0EEEEEENSA_6LayoutINSB_IJSE_SE_SE_EEENSB_IJNSC_ILi0EEESW_SW_EEEEENSB_IJNSA_10UnderscoreESZ_SZ_EEEEENS7_6detail27Sm100ImplicitGemmTileTraitsINSA_18SM100_TMA_2SM_LOADENSA_14ComposedLayoutINSA_7SwizzleILi3ELi4ELi3EEENSA_18smem_ptr_flag_bitsILi16EEENSU_INSB_IJSI_NSC_ILi8EEEEEENSB_IJSE_SI_EEEEEEEvEENS13_INSA_25SM100_TMA_2SM_LOAD_IM2COLENS15_INS16_ILi2ELi4ELi3EEES19_NSU_INSB_IJNSC_ILi32EEES1A_EEENSB_IJSE_S1I_EEEEEEEvEEEENS_8epilogue10collective18CollectiveEpilogueINS1P_23Sm100TmaWarpSpecializedILi3ELi2ELi16ELb1ELb0EEEJNSB_IJSI_SJ_SJ_EEENSB_IJNSU_ISI_SE_EENSU_INSB_IJNSC_ILi16EEESD_EEES1K_EEEEESL_NSB_IJlNSB_IJSE_llEEESW_EEESL_S21_NS1P_6fusion15FusionCallbacksIS1T_NS22_17LinearCombinationISL_fSL_fLNS_15FloatRoundStyleE2EEES1U_S1Z_JEEENSA_5SM1004TMEM4LOAD26SM100_TMEM_LOAD_32dp32b16xENSA_13SM90_TMA_LOADENS15_INS16_ILi1ELi4ELi3EEES19_NSU_INSB_IJS1A_S1W_EEENSB_IJS1W_SE_EEEEEEENSA_39AutoVectorizingCopyWithAssumedAlignmentILi128EEENSA_14SM90_TMA_STOREES2H_S2J_S2J_EEEvvEEEEvNT_6ParamsE)
        /*0008*/ 	.word	0x00000046


	//----- nvinfo : EIATTR_FRAME_SIZE
	.align		4
.L_19:
        /*000c*/ 	.byte	0x04, 0x11
        /*000e*/ 	.short	(.L_21 - .L_20)
	.align		4
.L_20:
        /*0010*/ 	.word	index@($__internal_2_$__cuda_sm10x_tcgen05_guardrail_trap_unallocated_columns_being_dealloced)
        /*0014*/ 	.word	0x00000008


	//----- nvinfo : EIATTR_FRAME_SIZE
	.align		4
.L_21:
        /*0018*/ 	.byte	0x04, 0x11
        /*001a*/ 	.short	(.L_23 - .L_22)
	.align		4
.L_22:
        /*001c*/ 	.word	index@($__internal_1_$__cuda_sm10x_tcgen05_guardrail_trap_phase_invalid_during_alloc)
        /*0020*/ 	.word	0x00000008


	//----- nvinfo : EIATTR_FRAME_SIZE
	.align		4
.L_23:
        /*0024*/ 	.byte	0x04, 0x11
        /*0026*/ 	.short	(.L_25 - .L_24)
	.align		4
.L_24:
        /*0028*/ 	.word	index@($__internal_0_$__cuda_sm10x_tcgen05_guardrail_trap_col_being_dealloced_not_returned_by_alloc)
        /*002c*/ 	.word	0x00000008


	//----- nvinfo : EIATTR_FRAME_SIZE
	.align		4
.L_25:
        /*0030*/ 	.byte	0x04, 0x11
        /*0032*/ 	.short	(.L_27 - .L_26)
	.align		4
.L_26:
        /*0034*/ 	.word	index@(_ZN7cutlass13device_kernelINS_4conv6kernel13ConvUniversalINS1_16ConvProblemShapeILNS1_8OperatorE2ELi2EEENS1_10collective14CollectiveConvINS1_47MainloopSm100TmaUmmaWarpSpecializedImplicitGemmILS5_2ELi17ELi2ELi1ELi2EN4cute5tupleIJNSA_1CILi2EEENSC_ILi1EEESE_EEEEENSB_IJNSC_ILi128EEENSB_IJNSC_ILi64EEEEEESJ_EEENS_6half_tESL_NSA_8TiledMMAINSA_8MMA_AtomIJNSA_26SM100_MMA_F16BF16_2x1SM_SSISL_SL_fLi128ELi64ELNSA_4UMMA5MajorE1ELSQ_1ELNSP_7ScaleInE0ELSR_0EEEEEENSA_6LayoutINSB_IJSE_SE_SE_EEENSB_IJNSC_ILi0EEESW_SW_EEEEENSB_IJNSA_10UnderscoreESZ_SZ_EEEEENS7_6detail27Sm100ImplicitGemmTileTraitsINSA_18SM100_TMA_2SM_LOADENSA_14ComposedLayoutINSA_7SwizzleILi3ELi4ELi3EEENSA_18smem_ptr_flag_bitsILi16EEENSU_INSB_IJSI_NSC_ILi8EEEEEENSB_IJSE_SI_EEEEEEEvEENS13_INSA_25SM100_TMA_2SM_LOAD_IM2COLENS15_INS16_ILi2ELi4ELi3EEES19_NSU_INSB_IJNSC_ILi32EEES1A_EEENSB_IJSE_S1I_EEEEEEEvEEEENS_8epilogue10collective18CollectiveEpilogueINS1P_23Sm100TmaWarpSpecializedILi3ELi2ELi16ELb1ELb0EEEJNSB_IJSI_SJ_SJ_EEENSB_IJNSU_ISI_SE_EENSU_INSB_IJNSC_ILi16EEESD_EEES1K_EEEEESL_NSB_IJlNSB_IJSE_llEEESW_EEESL_S21_NS1P_6fusion15FusionCallbacksIS1T_NS22_17LinearCombinationISL_fSL_fLNS_15FloatRoundStyleE2EEES1U_S1Z_JEEENSA_5SM1004TMEM4LOAD26SM100_TMEM_LOAD_32dp32b16xENSA_13SM90_TMA_LOADENS15_INS16_ILi1ELi4ELi3EEES19_NSU_INSB_IJS1A_S1W_EEENSB_IJS1W_SE_EEEEEEENSA_39AutoVectorizingCopyWithAssumedAlignmentILi128EEENSA_14SM90_TMA_STOREES2H_S2J_S2J_EEEvvEEEEvNT_6ParamsE)
        /*0038*/ 	.word	0x00000008


	//----- nvinfo : EIATTR_MIN_STACK_SIZE
	.align		4
.L_27:
        /*003c*/ 	.byte	0x04, 0x12
        /*003e*/ 	.short	(.L_29 - .L_28)
	.align		4
.L_28:
        /*0040*/ 	.word	index@(_ZN7cutlass13device_kernelINS_4conv6kernel13ConvUniversalINS1_16ConvProblemShapeILNS1_8OperatorE2ELi2EEENS1_10collective14CollectiveConvINS1_47MainloopSm100TmaUmmaWarpSpecializedImplicitGemmILS5_2ELi17ELi2ELi1ELi2EN4cute5tupleIJNSA_1CILi2EEENSC_ILi1EEESE_EEEEENSB_IJNSC_ILi128EEENSB_IJNSC_ILi64EEEEEESJ_EEENS_6half_tESL_NSA_8TiledMMAINSA_8MMA_AtomIJNSA_26SM100_MMA_F16BF16_2x1SM_SSISL_SL_fLi128ELi64ELNSA_4UMMA5MajorE1ELSQ_1ELNSP_7ScaleInE0ELSR_0EEEEEENSA_6LayoutINSB_IJSE_SE_SE_EEENSB_IJNSC_ILi0EEESW_SW_EEEEENSB_IJNSA_10UnderscoreESZ_SZ_EEEEENS7_6detail27Sm100ImplicitGemmTileTraitsINSA_18SM100_TMA_2SM_LOADENSA_14ComposedLayoutINSA_7SwizzleILi3ELi4ELi3EEENSA_18smem_ptr_flag_bitsILi16EEENSU_INSB_IJSI_NSC_ILi8EEEEEENSB_IJSE_SI_EEEEEEEvEENS13_INSA_25SM100_TMA_2SM_LOAD_IM2COLENS15_INS16_ILi2ELi4ELi3EEES19_NSU_INSB_IJNSC_ILi32EEES1A_EEENSB_IJSE_S1I_EEEEEEEvEEEENS_8epilogue10collective18CollectiveEpilogueINS1P_23Sm100TmaWarpSpecializedILi3ELi2ELi16ELb1ELb0EEEJNSB_IJSI_SJ_SJ_EEENSB_IJNSU_ISI_SE_EENSU_INSB_IJNSC_ILi16EEESD_EEES1K_EEEEESL_NSB_IJlNSB_IJSE_llEEESW_EEESL_S21_NS1P_6fusion15FusionCallbacksIS1T_NS22_17LinearCombinationISL_fSL_fLNS_15FloatRoundStyleE2EEES1U_S1Z_JEEENSA_5SM1004TMEM4LOAD26SM100_TMEM_LOAD_32dp32b16xENSA_13SM90_TMA_LOADENS15_INS16_ILi1ELi4ELi3EEES19_NSU_INSB_IJS1A_S1W_EEENSB_IJS1W_SE_EEEEEEENSA_39AutoVectorizingCopyWithAssumedAlignmentILi128EEENSA_14SM90_TMA_STOREES2H_S2J_S2J_EEEvvEEEEvNT_6ParamsE)
        /*0044*/ 	.word	0x00000008
.L_29:


//--------------------- .nv.compat                --------------------------
	.section	.nv.compat,"",@"SHT_CUDA_COMPAT_INFO"
	.align	4
        /*0000*/ 	.byte	0x02, 0x09, 0x01, 0x00, 0x02, 0x02, 0x02, 0x00, 0x02, 0x05, 0x05, 0x00, 0x03, 0x07, 0x01, 0x01
        /*0010*/ 	.byte	0x02, 0x03, 0x01, 0x00, 0x02, 0x06, 0x01, 0x00, 0x04, 0x0b, 0x08, 0x00, 0x09, 0x00, 0x00, 0x00
        /*0020*/ 	.byte	0x00, 0x00, 0x00, 0x00


//--------------------- .nv.info._ZN7cutlass13device_kernelINS_4conv6kernel13ConvUniversalINS1_16ConvProblemShapeILNS1_8OperatorE2ELi2EEENS1_10collective14CollectiveConvINS1_47MainloopSm100TmaUmmaWarpSpecializedImplicitGemmILS5_2ELi17ELi2ELi1ELi2EN4cute5tupleIJNSA_1CILi2EEENSC_ILi1EEESE_EEEEENSB_IJNSC_ILi128EEENSB_IJNSC_ILi64EEEEEESJ_EEENS_6half_tESL_NSA_8TiledMMAINSA_8MMA_AtomIJNSA_26SM100_MMA_F16BF16_2x1SM_SSISL_SL_fLi128ELi64ELNSA_4UMMA5MajorE1ELSQ_1ELNSP_7ScaleInE0ELSR_0EEEEEENSA_6LayoutINSB_IJSE_SE_SE_EEENSB_IJNSC_ILi0EEESW_SW_EEEEENSB_IJNSA_10UnderscoreESZ_SZ_EEEEENS7_6detail27Sm100ImplicitGemmTileTraitsINSA_18SM100_TMA_2SM_LOADENSA_14ComposedLayoutINSA_7SwizzleILi3ELi4ELi3EEENSA_18smem_ptr_flag_bitsILi16EEENSU_INSB_IJSI_NSC_ILi8EEEEEENSB_IJSE_SI_EEEEEEEvEENS13_INSA_25SM100_TMA_2SM_LOAD_IM2COLENS15_INS16_ILi2ELi4ELi3EEES19_NSU_INSB_IJNSC_ILi32EEES1A_EEENSB_IJSE_S1I_EEEEEEEvEEEENS_8epilogue10collective18CollectiveEpilogueINS1P_23Sm100TmaWarpSpecializedILi3ELi2ELi16ELb1ELb0EEEJNSB_IJSI_SJ_SJ_EEENSB_IJNSU_ISI_SE_EENSU_INSB_IJNSC_ILi16EEESD_EEES1K_EEEEESL_NSB_IJlNSB_IJSE_llEEESW_EEESL_S21_NS1P_6fusion15FusionCallbacksIS1T_NS22_17LinearCombinationISL_fSL_fLNS_15FloatRoundStyleE2EEES1U_S1Z_JEEENSA_5SM1004TMEM4LOAD26SM100_TMEM_LOAD_32dp32b16xENSA_13SM90_TMA_LOADENS15_INS16_ILi1ELi4ELi3EEES19_NSU_INSB_IJS1A_S1W_EEENSB_IJS1W_SE_EEEEEEENSA_39AutoVectorizingCopyWithAssumedAlignmentILi128EEENSA_14SM90_TMA_STOREES2H_S2J_S2J_EEEvvEEEEvNT_6ParamsE --------------------------
	.section	.nv.info._ZN7cutlass13device_kernelINS_4conv6kernel13ConvUniversalINS1_16ConvProblemShapeILNS1_8OperatorE2ELi2EEENS1_10collective14CollectiveConvINS1_47MainloopSm100TmaUmmaWarpSpecializedImplicitGemmILS5_2ELi17ELi2ELi1ELi2EN4cute5tupleIJNSA_1CILi2EEENSC_ILi1EEESE_EEEEENSB_IJNSC_ILi128EEENSB_IJNSC_ILi64EEEEEESJ_EEENS_6half_tESL_NSA_8TiledMMAINSA_8MMA_AtomIJNSA_26SM100_MMA_F16BF16_2x1SM_SSISL_SL_fLi128ELi64ELNSA_4UMMA5MajorE1ELSQ_1ELNSP_7ScaleInE0ELSR_0EEEEEENSA_6LayoutINSB_IJSE_SE_SE_EEENSB_IJNSC_ILi0EEESW_SW_EEEEENSB_IJNSA_10UnderscoreESZ_SZ_EEEEENS7_6detail27Sm100ImplicitGemmTileTraitsINSA_18SM100_TMA_2SM_LOADENSA_14ComposedLayoutINSA_7SwizzleILi3ELi4ELi3EEENSA_18smem_ptr_flag_bitsILi16EEENSU_INSB_IJSI_NSC_ILi8EEEEEENSB_IJSE_SI_EEEEEEEvEENS13_INSA_25SM100_TMA_2SM_LOAD_IM2COLENS15_INS16_ILi2ELi4ELi3EEES19_NSU_INSB_IJNSC_ILi32EEES1A_EEENSB_IJSE_S1I_EEEEEEEvEEEENS_8epilogue10collective18CollectiveEpilogueINS1P_23Sm100TmaWarpSpecializedILi3ELi2ELi16ELb1ELb0EEEJNSB_IJSI_SJ_SJ_EEENSB_IJNSU_ISI_SE_EENSU_INSB_IJNSC_ILi16EEESD_EEES1K_EEEEESL_NSB_IJlNSB_IJSE_llEEESW_EEESL_S21_NS1P_6fusion15FusionCallbacksIS1T_NS22_17LinearCombinationISL_fSL_fLNS_15FloatRoundStyleE2EEES1U_S1Z_JEEENSA_5SM1004TMEM4LOAD26SM100_TMEM_LOAD_32dp32b16xENSA_13SM90_TMA_LOADENS15_INS16_ILi1ELi4ELi3EEES19_NSU_INSB_IJS1A_S1W_EEENSB_IJS1W_SE_EEEEEEENSA_39AutoVectorizingCopyWithAssumedAlignmentILi128EEENSA_14SM90_TMA_STOREES2H_S2J_S2J_EEEvvEEEEvNT_6ParamsE,"",@"SHT_CUDA_INFO"
	.sectionflags	@""
	.align	4


	//----- nvinfo : EIATTR_CUDA_API_VERSION
	.align		4
        /*0000*/ 	.byte	0x04, 0x37
        /*0002*/ 	.short	(.L_31 - .L_30)
.L_30:
        /*0004*/ 	.word	0x00000082


	//----- nvinfo : EIATTR_KPARAM_INFO
	.align		4
.L_31:
        /*0008*/ 	.byte	0x04, 0x17
        /*000a*/ 	.short	(.L_33 - .L_32)
.L_32:
        /*000c*/ 	.word	0x00000000
        /*0010*/ 	.short	0x0000
        /*0012*/ 	.short	0x0000
        /*0014*/ 	.byte	0x00, 0xf0, 0x01, 0x20


	//----- nvinfo : EIATTR_AT_ENTRY_FRAGMENTS
	.align		4
.L_33:
        /*0018*/ 	.byte	0x04, 0x4f
        /*001a*/ 	.short	(.L_35 - .L_34)


	//   ....[0]....
.L_34:
        /*001c*/ 	.word	0x00000007


	//----- nvinfo : EIATTR_RESERVED_SMEM_USED
	.align		4
.L_35:
        /*0020*/ 	.byte	0x01, 0x41
	.zero		2


	//----- nvinfo : EIATTR_SPARSE_MMA_MASK
	.align		4
        /*0024*/ 	.byte	0x03, 0x50
        /*0026*/ 	.short	0x0000


	//----- nvinfo : EIATTR_TCGEN05_2CTA_USED
	.align		4
        /*0028*/ 	.byte	0x01, 0x52
	.zero		2


	//----- nvinfo : EIATTR_MAXREG_COUNT
	.align		4
        /*002c*/ 	.byte	0x03, 0x1b
        /*002e*/ 	.short	0x00ff


	//----- nvinfo : EIATTR_NUM_BARRIERS
	.align		4
        /*0030*/ 	.byte	0x02, 0x4c
        /*0032*/ 	.byte	0x07
	.zero		1


	//----- nvinfo : EIATTR_EXTERNS
	.align		4
        /*0034*/ 	.byte	0x04, 0x0f
        /*0036*/ 	.short	(.L_37 - .L_36)


	//   ....[0]....
	.align		4
.L_36:
        /*0038*/ 	.word	index@(__assertfail)


	//----- nvinfo : EIATTR_MERCURY_ISA_VERSION
	.align		4
.L_37:
        /*003c*/ 	.byte	0x03, 0x5f
        /*003e*/ 	.short	0x0101


	//----- nvinfo : EIATTR_INT_WARP_WIDE_INSTR_OFFSETS
	.align		4
        /*0040*/ 	.byte	0x04, 0x31
        /*0042*/ 	.short	(.L_39 - .L_38)


	//   ....[0]....
.L_38:
        /*0044*/ 	.word	0x00000e00


	//   ....[1]....
        /*0048*/ 	.word	0x00000eb0


	//   ....[2]....
        /*004c*/ 	.word	0x00004dd0


	//   ....[3]....
        /*0050*/ 	.word	0x00004df0


	//   ....[4]....
        /*0054*/ 	.word	0x00004e20


	//   ....[5]....
        /*0058*/ 	.word	0x00005de0


	//   ....[6]....
        /*005c*/ 	.word	0x00005f50


	//   ....[7]....
        /*0060*/ 	.word	0x00006000


	//   ....[8]....
        /*0064*/ 	.word	0x00006130


	//   ....[9]....
        /*0068*/ 	.word	0x00006230


	//   ....[10]....
        /*006c*/ 	.word	0x000062c0


	//----- nvinfo : EIATTR_COOP_GROUP_MASK_REGIDS
	.align		4
.L_39:
        /*0070*/ 	.byte	0x04, 0x29
        /*0072*/ 	.short	(.L_41 - .L_40)


	//   ....[0]....
.L_40:
        /*0074*/ 	.word	0xffffffff


	//   ....[1]....
        /*0078*/ 	.word	0xffffffff


	//   ....[2]....
        /*007c*/ 	.word	0xffffffff


	//   ....[3]....
        /*0080*/ 	.word	0xffffffff


	//   ....[4]....
        /*0084*/ 	.word	0xffffffff


	//   ....[5]....
        /*0088*/ 	.word	0xffffffff


	//   ....[6]....
        /*008c*/ 	.word	0xffffffff


	//   ....[7]....
        /*0090*/ 	.word	0xffffffff


	//   ....[8]....
        /*0094*/ 	.word	0xffffffff


	//   ....[9]....
        /*0098*/ 	.word	0xffffffff


	//   ....[10]....
        /*009c*/ 	.word	0xffffffff


	//   ....[11]....
        /*00a0*/ 	.word	0xffffffff


	//   ....[12]....
        /*00a4*/ 	.word	0xffffffff


	//----- nvinfo : EIATTR_COOP_GROUP_INSTR_OFFSETS
	.align		4
.L_41:
        /*00a8*/ 	.byte	0x04, 0x28
        /*00aa*/ 	.short	(.L_43 - .L_42)


	//   ....[0]....
.L_42:
        /*00ac*/ 	.word	0x000000d0


	//   ....[1]....
        /*00b0*/ 	.word	0x00000540


	//   ....[2]....
        /*00b4*/ 	.word	0x000008b0


	//   ....[3]....
        /*00b8*/ 	.word	0x00000a30


	//   ....[4]....
        /*00bc*/ 	.word	0x00000b30


	//   ....[5]....
        /*00c0*/ 	.word	0x00000c80


	//   ....[6]....
        /*00c4*/ 	.word	0x00000f20


	//   ....[7]....
        /*00c8*/ 	.word	0x00002860


	//   ....[8]....
        /*00cc*/ 	.word	0x00003cc0


	//   ....[9]....
        /*00d0*/ 	.word	0x00004190


	//   ....[10]....
        /*00d4*/ 	.word	0x000041c0


	//   ....[11]....
        /*00d8*/ 	.word	0x00004ce0


	//   ....[12]....
        /*00dc*/ 	.word	0x00004ef0


	//----- nvinfo : EIATTR_VRC_CTA_INIT_COUNT
	.align		4
.L_43:
        /*00e0*/ 	.byte	0x02, 0x4a
        /*00e2*/ 	.byte	0x80
	.zero		1


	//----- nvinfo : EIATTR_SYSCALL_OFFSETS
	.align		4
        /*00e4*/ 	.byte	0x04, 0x46
        /*00e6*/ 	.short	(.L_45 - .L_44)


	//   ....[0]....
.L_44:
        /*00e8*/ 	.word	0x000073b0


	//   ....[1]....
        /*00ec*/ 	.word	0x000074a0


	//   ....[2]....
        /*00f0*/ 	.word	0x00007ca0


	//   ....[3]....
        /*00f4*/ 	.word	0x00008630


	//----- nvinfo : EIATTR_MBARRIER_INSTR_OFFSETS
	.align		4
.L_45:
        /*00f8*/ 	.byte	0x04, 0x39
        /*00fa*/ 	.short	(.L_47 - .L_46)


	//   ....[0]....
.L_46:
        /*00fc*/ 	.word	0x00000670
        /*0100*/ 	.word	0x000000ff
        /*0104*/ 	.word	0x00000000
        /*0108*/ 	.short	0x0100
        /*010a*/ 	.byte	0x04
	.zero		1


	//   ....[1]....
        /*010c*/ 	.word	0x00000680
        /*0110*/ 	.word	0x000000ff
        /*0114*/ 	.word	0x00000088
        /*0118*/ 	.short	0x0100
        /*011a*/ 	.byte	0x04
	.zero		1


	//   ....[2]....
        /*011c*/ 	.word	0x00000690
        /*0120*/ 	.word	0x000000ff
        /*0124*/ 	.word	0x00000008
        /*0128*/ 	.short	0x0100
        /*012a*/ 	.byte	0x04
	.zero		1


	//   ....[3]....
        /*012c*/ 	.word	0x000006a0
        /*0130*/ 	.word	0x000000ff
        /*0134*/ 	.word	0x00000090
        /*0138*/ 	.short	0x0100
        /*013a*/ 	.byte	0x04
	.zero		1


	//   ....[4]....
        /*013c*/ 	.word	0x000006b0
        /*0140*/ 	.word	0x000000ff
        /*0144*/ 	.word	0x00000010
        /*0148*/ 	.short	0x0100
        /*014a*/ 	.byte	0x04
	.zero		1


	//   ....[5]....
        /*014c*/ 	.word	0x000006c0
        /*0150*/ 	.word	0x000000ff
        /*0154*/ 	.word	0x00000098
        /*0158*/ 	.short	0x0100
        /*015a*/ 	.byte	0x04
	.zero		1


	//   ....[6]....
        /*015c*/ 	.word	0x000006d0
        /*0160*/ 	.word	0x000000ff
        /*0164*/ 	.word	0x00000018
        /*0168*/ 	.short	0x0100
        /*016a*/ 	.byte	0x04
	.zero		1


	//   ....[7]....
        /*016c*/ 	.word	0x000006e0
        /*0170*/ 	.word	0x000000ff
        /*0174*/ 	.word	0x000000a0
        /*0178*/ 	.short	0x0100
        /*017a*/ 	.byte	0x04
	.zero		1


	//   ....[8]....
        /*017c*/ 	.word	0x000006f0
        /*0180*/ 	.word	0x000000ff
        /*0184*/ 	.word	0x00000020
        /*0188*/ 	.short	0x0100
        /*018a*/ 	.byte	0x04
	.zero		1


	//   ....[9]....
        /*018c*/ 	.word	0x00000700
        /*0190*/ 	.word	0x000000ff
        /*0194*/ 	.word	0x000000a8
        /*0198*/ 	.short	0x0100
        /*019a*/ 	.byte	0x04
	.zero		1


	//   ....[10]....
        /*019c*/ 	.word	0x00000710
        /*01a0*/ 	.word	0x000000ff
        /*01a4*/ 	.word	0x00000028
        /*01a8*/ 	.short	0x0100
        /*01aa*/ 	.byte	0x04
	.zero		1


	//   ....[11]....
        /*01ac*/ 	.word	0x00000720
        /*01b0*/ 	.word	0x000000ff
        /*01b4*/ 	.word	0x000000b0
        /*01b8*/ 	.short	0x0100
        /*01ba*/ 	.byte	0x04
	.zero		1


	//   ....[12]....
        /*01bc*/ 	.word	0x00000730
        /*01c0*/ 	.word	0x000000ff
        /*01c4*/ 	.word	0x00000030
        /*01c8*/ 	.short	0x0100
        /*01ca*/ 	.byte	0x04
	.zero		1


	//   ....[13]....
        /*01cc*/ 	.word	0x00000740
        /*01d0*/ 	.word	0x000000ff
        /*01d4*/ 	.word	0x000000b8
        /*01d8*/ 	.short	0x0100
        /*01da*/ 	.byte	0x04
	.zero		1


	//   ....[14]....
        /*01dc*/ 	.word	0x00000750
        /*01e0*/ 	.word	0x000000ff
        /*01e4*/ 	.word	0x00000038
        /*01e8*/ 	.short	0x0100
        /*01ea*/ 	.byte	0x04
	.zero		1


	//   ....[15]....
        /*01ec*/ 	.word	0x00000760
        /*01f0*/ 	.word	0x000000ff
        /*01f4*/ 	.word	0x000000c0
        /*01f8*/ 	.short	0x0100
        /*01fa*/ 	.byte	0x04
	.zero		1


	//   ....[16]....
        /*01fc*/ 	.word	0x00000770
        /*0200*/ 	.word	0x000000ff
        /*0204*/ 	.word	0x00000040
        /*0208*/ 	.short	0x0100
        /*020a*/ 	.byte	0x04
	.zero		1


	//   ....[17]....
        /*020c*/ 	.word	0x00000780
        /*0210*/ 	.word	0x000000ff
        /*0214*/ 	.word	0x000000c8
        /*0218*/ 	.short	0x0100
        /*021a*/ 	.byte	0x04
	.zero		1


	//   ....[18]....
        /*021c*/ 	.word	0x00000790
        /*0220*/ 	.word	0x000000ff
        /*0224*/ 	.word	0x00000048
        /*0228*/ 	.short	0x0100
        /*022a*/ 	.byte	0x04
	.zero		1


	//   ....[19]....
        /*022c*/ 	.word	0x000007a0
        /*0230*/ 	.word	0x000000ff
        /*0234*/ 	.word	0x000000d0
        /*0238*/ 	.short	0x0100
        /*023a*/ 	.byte	0x04
	.zero		1


	//   ....[20]....
        /*023c*/ 	.word	0x000007b0
        /*0240*/ 	.word	0x000000ff
        /*0244*/ 	.word	0x00000050
        /*0248*/ 	.short	0x0100
        /*024a*/ 	.byte	0x04
	.zero		1


	//   ....[21]....
        /*024c*/ 	.word	0x000007c0
        /*0250*/ 	.word	0x000000ff
        /*0254*/ 	.word	0x000000d8
        /*0258*/ 	.short	0x0100
        /*025a*/ 	.byte	0x04
	.zero		1


	//   ....[22]....
        /*025c*/ 	.word	0x000007d0
        /*0260*/ 	.word	0x000000ff
        /*0264*/ 	.word	0x00000058
        /*0268*/ 	.short	0x0100
        /*026a*/ 	.byte	0x04
	.zero		1


	//   ....[23]....
        /*026c*/ 	.word	0x000007e0
        /*0270*/ 	.word	0x000000ff
        /*0274*/ 	.word	0x000000e0
        /*0278*/ 	.short	0x0100
        /*027a*/ 	.byte	0x04
	.zero		1


	//   ....[24]....
        /*027c*/ 	.word	0x000007f0
        /*0280*/ 	.word	0x000000ff
        /*0284*/ 	.word	0x00000060
        /*0288*/ 	.short	0x0100
        /*028a*/ 	.byte	0x04
	.zero		1


	//   ....[25]....
        /*028c*/ 	.word	0x00000800
        /*0290*/ 	.word	0x000000ff
        /*0294*/ 	.word	0x000000e8
        /*0298*/ 	.short	0x0100
        /*029a*/ 	.byte	0x04
	.zero		1


	//   ....[26]....
        /*029c*/ 	.word	0x00000810
        /*02a0*/ 	.word	0x000000ff
        /*02a4*/ 	.word	0x00000068
        /*02a8*/ 	.short	0x0100
        /*02aa*/ 	.byte	0x04
	.zero		1


	//   ....[27]....
        /*02ac*/ 	.word	0x00000820
        /*02b0*/ 	.word	0x000000ff
        /*02b4*/ 	.word	0x000000f0
        /*02b8*/ 	.short	0x0100
        /*02ba*/ 	.byte	0x04
	.zero		1


	//   ....[28]....
        /*02bc*/ 	.word	0x00000830
        /*02c0*/ 	.word	0x000000ff
        /*02c4*/ 	.word	0x00000070
        /*02c8*/ 	.short	0x0100
        /*02ca*/ 	.byte	0x04
	.zero		1


	//   ....[29]....
        /*02cc*/ 	.word	0x00000840
        /*02d0*/ 	.word	0x000000ff
        /*02d4*/ 	.word	0x000000f8
        /*02d8*/ 	.short	0x0100
        /*02da*/ 	.byte	0x04
	.zero		1


	//   ....[30]....
        /*02dc*/ 	.word	0x00000850
        /*02e0*/ 	.word	0x000000ff
        /*02e4*/ 	.word	0x00000078
        /*02e8*/ 	.short	0x0100
        /*02ea*/ 	.byte	0x04
	.zero		1


	//   ....[31]....
        /*02ec*/ 	.word	0x00000860
        /*02f0*/ 	.word	0x000000ff
        /*02f4*/ 	.word	0x00000100
        /*02f8*/ 	.short	0x0100
        /*02fa*/ 	.byte	0x04
	.zero		1


	//   ....[32]....
        /*02fc*/ 	.word	0x00000870
        /*0300*/ 	.word	0x000000ff
        /*0304*/ 	.word	0x00000080
        /*0308*/ 	.short	0x0100
        /*030a*/ 	.byte	0x04
	.zero		1


	//   ....[33]....
        /*030c*/ 	.word	0x00000880
        /*0310*/ 	.word	0x000000ff
        /*0314*/ 	.word	0x00000108
        /*0318*/ 	.short	0x0100
        /*031a*/ 	.byte	0x04
	.zero		1


	//   ....[34]....
        /*031c*/ 	.word	0x000009c0
        /*0320*/ 	.word	0x000000ff
        /*0324*/ 	.word	0x00000110
        /*0328*/ 	.short	0x0100
        /*032a*/ 	.byte	0x04
	.zero		1


	//   ....[35]....
        /*032c*/ 	.word	0x000009d0
        /*0330*/ 	.word	0x000000ff
        /*0334*/ 	.word	0x00000128
        /*0338*/ 	.short	0x0100
        /*033a*/ 	.byte	0x04
	.zero		1


	//   ....[36]....
        /*033c*/ 	.word	0x000009e0
        /*0340*/ 	.word	0x000000ff
        /*0344*/ 	.word	0x00000118
        /*0348*/ 	.short	0x0100
        /*034a*/ 	.byte	0x04
	.zero		1


	//   ....[37]....
        /*034c*/ 	.word	0x000009f0
        /*0350*/ 	.word	0x000000ff
        /*0354*/ 	.word	0x00000130
        /*0358*/ 	.short	0x0100
        /*035a*/ 	.byte	0x04
	.zero		1


	//   ....[38]....
        /*035c*/ 	.word	0x00000a00
        /*0360*/ 	.word	0x000000ff
        /*0364*/ 	.word	0x00000120
        /*0368*/ 	.short	0x0100
        /*036a*/ 	.byte	0x04
	.zero		1


	//   ....[39]....
        /*036c*/ 	.word	0x00000a10
        /*0370*/ 	.word	0x000000ff
        /*0374*/ 	.word	0x00000138
        /*0378*/ 	.short	0x0100
        /*037a*/ 	.byte	0x04
	.zero		1


	//   ....[40]....
        /*037c*/ 	.word	0x00000b00
        /*0380*/ 	.word	0x000000ff
        /*0384*/ 	.word	0x00000140
        /*0388*/ 	.short	0x0100
        /*038a*/ 	.byte	0x04
	.zero		1


	//   ....[41]....
        /*038c*/ 	.word	0x00000b10
        /*0390*/ 	.word	0x000000ff
        /*0394*/ 	.word	0x00000148
        /*0398*/ 	.short	0x0100
        /*039a*/ 	.byte	0x04
	.zero		1


	//   ....[42]....
        /*039c*/ 	.word	0x00000c50
        /*03a0*/ 	.word	0x000000ff
        /*03a4*/ 	.word	0x00000150
        /*03a8*/ 	.short	0x0100
        /*03aa*/ 	.byte	0x06
	.zero		1


	//   ....[43]....
        /*03ac*/ 	.word	0x00000c60
        /*03b0*/ 	.word	0x000000ff
        /*03b4*/ 	.word	0x00000158
        /*03b8*/ 	.short	0x0100
        /*03ba*/ 	.byte	0x06
	.zero		1


	//   ....[44]....
        /*03bc*/ 	.word	0x00000da0
        /*03c0*/ 	.word	0x000000ff
        /*03c4*/ 	.word	0x00000160
        /*03c8*/ 	.short	0x0100
        /*03ca*/ 	.byte	0x04
	.zero		1


	//   ....[45]....
        /*03cc*/ 	.word	0x00000db0
        /*03d0*/ 	.word	0x000000ff
        /*03d4*/ 	.word	0x00000170
        /*03d8*/ 	.short	0x0100
        /*03da*/ 	.byte	0x04
	.zero		1


	//   ....[46]....
        /*03dc*/ 	.word	0x00000dc0
        /*03e0*/ 	.word	0x000000ff
        /*03e4*/ 	.word	0x00000168
        /*03e8*/ 	.short	0x0100
        /*03ea*/ 	.byte	0x04
	.zero		1


	//   ....[47]....
        /*03ec*/ 	.word	0x00000dd0
        /*03f0*/ 	.word	0x000000ff
        /*03f4*/ 	.word	0x00000178
        /*03f8*/ 	.short	0x0100
        /*03fa*/ 	.byte	0x04
	.zero		1


	//   ....[48]....
        /*03fc*/ 	.word	0x00000ed0
        /*0400*/ 	.word	0x000000ff
        /*0404*/ 	.word	0x00000180
        /*0408*/ 	.short	0x0100
        /*040a*/ 	.byte	0x06
	.zero		1


	//   ....[49]....
        /*040c*/ 	.word	0x00001cd0
        /*0410*/ 	.word	0x000000ff
        /*0414*/ 	.word	0x00000088
        /*0418*/ 	.short	0x010a
        /*041a*/ 	.byte	0x06
	.zero		1


	//   ....[50]....
        /*041c*/ 	.word	0x00001fd0
        /*0420*/ 	.word	0x000000ff
        /*0424*/ 	.word	0x00000088
        /*0428*/ 	.short	0x010a
        /*042a*/ 	.byte	0x0b
	.zero		1


	//   ....[51]....
        /*042c*/ 	.word	0x00002180
        /*0430*/ 	.word	0x000000ff
        /*0434*/ 	.word	0x00000088
        /*0438*/ 	.short	0x010a
        /*043a*/ 	.byte	0x08
	.zero		1


	//   ....[52]....
        /*043c*/ 	.word	0x00002370
        /*0440*/ 	.word	0x000000ff
        /*0444*/ 	.word	0x00000148
        /*0448*/ 	.short	0x0101
        /*044a*/ 	.byte	0x18
	.zero		1


	//   ....[53]....
        /*044c*/ 	.word	0x000023a0
        /*0450*/ 	.word	0x000000ff
        /*0454*/ 	.word	0x00000088
        /*0458*/ 	.short	0x010a
        /*045a*/ 	.byte	0x04
	.zero		1


	//   ....[54]....
        /*045c*/ 	.word	0x000024e0
        /*0460*/ 	.word	0x000000ff
        /*0464*/ 	.word	0x00000088
        /*0468*/ 	.short	0x010a
        /*046a*/ 	.byte	0x15
	.zero		1


	//   ....[55]....
        /*046c*/ 	.word	0x00002690
        /*0470*/ 	.word	0x000000ff
        /*0474*/ 	.word	0x00000088
        /*0478*/ 	.short	0x010a
        /*047a*/ 	.byte	0x08
	.zero		1


	//   ....[56]....
        /*047c*/ 	.word	0x00002870
        /*0480*/ 	.word	0x000000ff
        /*0484*/ 	.word	0x00000150
        /*0488*/ 	.short	0x010a
        /*048a*/ 	.byte	0x18
	.zero		1


	//   ....[57]....
        /*048c*/ 	.word	0x00002930
        /*0490*/ 	.word	0x000000ff
        /*0494*/ 	.word	0x00000000
        /*0498*/ 	.short	0x0101
        /*049a*/ 	.byte	0x04
	.zero		1


	//   ....[58]....
        /*049c*/ 	.word	0x00002f20
        /*04a0*/ 	.word	0x000000ff
        /*04a4*/ 	.word	0x00000000
        /*04a8*/ 	.short	0x010a
        /*04aa*/ 	.byte	0x04
	.zero		1


	//   ....[59]....
        /*04ac*/ 	.word	0x00002fc0
        /*04b0*/ 	.word	0x000000ff
        /*04b4*/ 	.word	0x00000000
        /*04b8*/ 	.short	0x010a
        /*04ba*/ 	.byte	0x05
	.zero		1


	//   ....[60]....
        /*04bc*/ 	.word	0x00003060
        /*04c0*/ 	.word	0x000000ff
        /*04c4*/ 	.word	0x00000000
        /*04c8*/ 	.short	0x010a
        /*04ca*/ 	.byte	0x05
	.zero		1


	//   ....[61]....
        /*04cc*/ 	.word	0x00003100
        /*04d0*/ 	.word	0x000000ff
        /*04d4*/ 	.word	0x00000000
        /*04d8*/ 	.short	0x010a
        /*04da*/ 	.byte	0x05
	.zero		1


	//   ....[62]....
        /*04dc*/ 	.word	0x000031a0
        /*04e0*/ 	.word	0x000000ff
        /*04e4*/ 	.word	0x00000000
        /*04e8*/ 	.short	0x010a
        /*04ea*/ 	.byte	0x05
	.zero		1


	//   ....[63]....
        /*04ec*/ 	.word	0x00003240
        /*04f0*/ 	.word	0x000000ff
        /*04f4*/ 	.word	0x00000000
        /*04f8*/ 	.short	0x010a
        /*04fa*/ 	.byte	0x05
	.zero		1


	//   ....[64]....
        /*04fc*/ 	.word	0x000032e0
        /*0500*/ 	.word	0x000000ff
        /*0504*/ 	.word	0x00000000
        /*0508*/ 	.short	0x010a
        /*050a*/ 	.byte	0x05
	.zero		1


	//   ....[65]....
        /*050c*/ 	.word	0x00003380
        /*0510*/ 	.word	0x000000ff
        /*0514*/ 	.word	0x00000000
        /*0518*/ 	.short	0x010a
        /*051a*/ 	.byte	0x05
	.zero		1


	//   ....[66]....
        /*051c*/ 	.word	0x00003420
        /*0520*/ 	.word	0x000000ff
        /*0524*/ 	.word	0x00000000
        /*0528*/ 	.short	0x010a
        /*052a*/ 	.byte	0x05
	.zero		1


	//   ....[67]....
        /*052c*/ 	.word	0x000034c0
        /*0530*/ 	.word	0x000000ff
        /*0534*/ 	.word	0x00000000
        /*0538*/ 	.short	0x010a
        /*053a*/ 	.byte	0x05
	.zero		1


	//   ....[68]....
        /*053c*/ 	.word	0x00003560
        /*0540*/ 	.word	0x000000ff
        /*0544*/ 	.word	0x00000000
        /*0548*/ 	.short	0x010a
        /*054a*/ 	.byte	0x05
	.zero		1


	//   ....[69]....
        /*054c*/ 	.word	0x00003600
        /*0550*/ 	.word	0x000000ff
        /*0554*/ 	.word	0x00000000
        /*0558*/ 	.short	0x010a
        /*055a*/ 	.byte	0x05
	.zero		1


	//   ....[70]....
        /*055c*/ 	.word	0x000036a0
        /*0560*/ 	.word	0x000000ff
        /*0564*/ 	.word	0x00000000
        /*0568*/ 	.short	0x010a
        /*056a*/ 	.byte	0x05
	.zero		1


	//   ....[71]....
        /*056c*/ 	.word	0x00003740
        /*0570*/ 	.word	0x000000ff
        /*0574*/ 	.word	0x00000000
        /*0578*/ 	.short	0x010a
        /*057a*/ 	.byte	0x05
	.zero		1


	//   ....[72]....
        /*057c*/ 	.word	0x000037e0
        /*0580*/ 	.word	0x000000ff
        /*0584*/ 	.word	0x00000000
        /*0588*/ 	.short	0x010a
        /*058a*/ 	.byte	0x05
	.zero		1


	//   ....[73]....
        /*058c*/ 	.word	0x00003880
        /*0590*/ 	.word	0x000000ff
        /*0594*/ 	.word	0x00000000
        /*0598*/ 	.short	0x010a
        /*059a*/ 	.byte	0x05
	.zero		1


	//   ....[74]....
        /*059c*/ 	.word	0x00003930
        /*05a0*/ 	.word	0x00000000
        /*05a4*/ 	.word	0x00000000
        /*05a8*/ 	.short	0x010a
        /*05aa*/ 	.byte	0xff
	.zero		1


	//   ....[75]....
        /*05ac*/ 	.word	0x00003a80
        /*05b0*/ 	.word	0x000000ff
        /*05b4*/ 	.word	0x00000158
        /*05b8*/ 	.short	0x010a
        /*05ba*/ 	.byte	0x04
	.zero		1


	//   ....[76]....
        /*05bc*/ 	.word	0x00003b20
        /*05c0*/ 	.word	0x000000ff
        /*05c4*/ 	.word	0x00000150
        /*05c8*/ 	.short	0x010a
        /*05ca*/ 	.byte	0x04
	.zero		1


	//   ....[77]....
        /*05cc*/ 	.word	0x00003bc0
        /*05d0*/ 	.word	0x000000ff
        /*05d4*/ 	.word	0x00000000
        /*05d8*/ 	.short	0x0101
        /*05da*/ 	.byte	0x05
	.zero		1


	//   ....[78]....
        /*05dc*/ 	.word	0x00003c00
        /*05e0*/ 	.word	0x000000ff
        /*05e4*/ 	.word	0x00000158
        /*05e8*/ 	.short	0x0106
        /*05ea*/ 	.byte	0x04
	.zero		1


	//   ....[79]....
        /*05ec*/ 	.word	0x00003c40
        /*05f0*/ 	.word	0x00000000
        /*05f4*/ 	.word	0x00000158
        /*05f8*/ 	.short	0x010a
        /*05fa*/ 	.byte	0xff
	.zero		1


	//   ....[80]....
        /*05fc*/ 	.word	0x00003e90
        /*0600*/ 	.word	0x000000ff
        /*0604*/ 	.word	0x00000008
        /*0608*/ 	.short	0x010a
        /*060a*/ 	.byte	0x05
	.zero		1


	//   ....[81]....
        /*060c*/ 	.word	0x00003eb0
        /*0610*/ 	.word	0x000000ff
        /*0614*/ 	.word	0x00000008
        /*0618*/ 	.short	0x010a
        /*061a*/ 	.byte	0x05
	.zero		1


	//   ....[82]....
        /*061c*/ 	.word	0x00004040
        /*0620*/ 	.word	0x000000ff
        /*0624*/ 	.word	0x00000008
        /*0628*/ 	.short	0x010a
        /*062a*/ 	.byte	0x05
	.zero		1


	//   ....[83]....
        /*062c*/ 	.word	0x00004060
        /*0630*/ 	.word	0x000000ff
        /*0634*/ 	.word	0x00000008
        /*0638*/ 	.short	0x010a
        /*063a*/ 	.byte	0x05
	.zero		1


	//   ....[84]....
        /*063c*/ 	.word	0x00004120
        /*0640*/ 	.word	0x000000ff
        /*0644*/ 	.word	0x00000000
        /*0648*/ 	.short	0x0101
        /*064a*/ 	.byte	0x04
	.zero		1


	//   ....[85]....
        /*064c*/ 	.word	0x00004470
        /*0650*/ 	.word	0x000000ff
        /*0654*/ 	.word	0x00000150
        /*0658*/ 	.short	0x010a
        /*065a*/ 	.byte	0x15
	.zero		1


	//   ....[86]....
        /*065c*/ 	.word	0x00004510
        /*0660*/ 	.word	0x000000ff
        /*0664*/ 	.word	0x00000000
        /*0668*/ 	.short	0x0101
        /*066a*/ 	.byte	0x24
	.zero		1


	//   ....[87]....
        /*066c*/ 	.word	0x00004550
        /*0670*/ 	.word	0x000000ff
        /*0674*/ 	.word	0x00000170
        /*0678*/ 	.short	0x010a
        /*067a*/ 	.byte	0x1a
	.zero		1


	//   ....[88]....
        /*067c*/ 	.word	0x00004620
        /*0680*/ 	.word	0x000000ff
        /*0684*/ 	.word	0x00000000
        /*0688*/ 	.short	0x010a
        /*068a*/ 	.byte	0x04
	.zero		1


	//   ....[89]....
        /*068c*/ 	.word	0x00004690
        /*0690*/ 	.word	0x000000ff
        /*0694*/ 	.word	0x00000000
        /*0698*/ 	.short	0x010a
        /*069a*/ 	.byte	0x11
	.zero		1


	//   ....[90]....
        /*069c*/ 	.word	0x000047e0
        /*06a0*/ 	.word	0x000000ff
        /*06a4*/ 	.word	0x00000000
        /*06a8*/ 	.short	0x010a
        /*06aa*/ 	.byte	0x05
	.zero		1


	//   ....[91]....
        /*06ac*/ 	.word	0x00004ae0
        /*06b0*/ 	.word	0x000000ff
        /*06b4*/ 	.word	0x00000000
        /*06b8*/ 	.short	0x010a
        /*06ba*/ 	.byte	0x04
	.zero		1


	//   ....[92]....
        /*06bc*/ 	.word	0x00004b80
        /*06c0*/ 	.word	0x00000000
        /*06c4*/ 	.word	0x00000000
        /*06c8*/ 	.short	0x010a
        /*06ca*/ 	.byte	0xff
	.zero		1


	//   ....[93]....
        /*06cc*/ 	.word	0x00004bc0
        /*06d0*/ 	.word	0x00000000
        /*06d4*/ 	.word	0x00000000
        /*06d8*/ 	.short	0x010a
        /*06da*/ 	.byte	0xff
	.zero		1


	//   ....[94]....
        /*06dc*/ 	.word	0x00004c30
        /*06e0*/ 	.word	0x000000ff
        /*06e4*/ 	.word	0x00000000
        /*06e8*/ 	.short	0x0101
        /*06ea*/ 	.byte	0x04
	.zero		1


	//   ....[95]....
        /*06ec*/ 	.word	0x00004c70
        /*06f0*/ 	.word	0x000000ff
        /*06f4*/ 	.word	0x00000180
        /*06f8*/ 	.short	0x010a
        /*06fa*/ 	.byte	0x15
	.zero		1


	//   ....[96]....
        /*06fc*/ 	.word	0x00004cd0
        /*0700*/ 	.word	0x000000ff
        /*0704*/ 	.word	0x00000000
        /*0708*/ 	.short	0x0101
        /*070a*/ 	.byte	0x04
	.zero		1


	//   ....[97]....
        /*070c*/ 	.word	0x00005300
        /*0710*/ 	.word	0x000000ff
        /*0714*/ 	.word	0x00000150
        /*0718*/ 	.short	0x010a
        /*071a*/ 	.byte	0x1f
	.zero		1


	//   ....[98]....
        /*071c*/ 	.word	0x000053a0
        /*0720*/ 	.word	0x000000ff
        /*0724*/ 	.word	0x00000000
        /*0728*/ 	.short	0x0101
        /*072a*/ 	.byte	0x2e
	.zero		1


	//   ....[99]....
        /*072c*/ 	.word	0x000058d0
        /*0730*/ 	.word	0x000000ff
        /*0734*/ 	.word	0x00000148
        /*0738*/ 	.short	0x010a
        /*073a*/ 	.byte	0x1f
	.zero		1


	//   ....[100]....
        /*073c*/ 	.word	0x00005db0
        /*0740*/ 	.word	0x000000ff
        /*0744*/ 	.word	0x00000128
        /*0748*/ 	.short	0x010a
        /*074a*/ 	.byte	0x04
	.zero		1


	//   ....[101]....
        /*074c*/ 	.word	0x00006020
        /*0750*/ 	.word	0x000000ff
        /*0754*/ 	.word	0x00000110
        /*0758*/ 	.short	0x010b
        /*075a*/ 	.byte	0x04
	.zero		1


	//   ....[102]....
        /*075c*/ 	.word	0x00006030
        /*0760*/ 	.word	0x000000ff
        /*0764*/ 	.word	0x00000000
        /*0768*/ 	.short	0x0101
        /*076a*/ 	.byte	0x07
	.zero		1


	//   ....[103]....
        /*076c*/ 	.word	0x00006040
        /*0770*/ 	.word	0x000000ff
        /*0774*/ 	.word	0x00000128
        /*0778*/ 	.short	0x010a
        /*077a*/ 	.byte	0x05
	.zero		1


	//   ....[104]....
        /*077c*/ 	.word	0x000062e0
        /*0780*/ 	.word	0x000000ff
        /*0784*/ 	.word	0x00000110
        /*0788*/ 	.short	0x010b
        /*078a*/ 	.byte	0x05
	.zero		1


	//   ....[105]....
        /*078c*/ 	.word	0x000062f0
        /*0790*/ 	.word	0x000000ff
        /*0794*/ 	.word	0x00000000
        /*0798*/ 	.short	0x0101
        /*079a*/ 	.byte	0x04
	.zero		1


	//   ....[106]....
        /*079c*/ 	.word	0x00006360
        /*07a0*/ 	.word	0x000000ff
        /*07a4*/ 	.word	0x00000000
        /*07a8*/ 	.short	0x010a
        /*07aa*/ 	.byte	0x04
	.zero		1


	//   ....[107]....
        /*07ac*/ 	.word	0x000063f0
        /*07b0*/ 	.word	0x000000ff
        /*07b4*/ 	.word	0x00000000
        /*07b8*/ 	.short	0x010a
        /*07ba*/ 	.byte	0x05
	.zero		1


	//   ....[108]....
        /*07bc*/ 	.word	0x00006490
        /*07c0*/ 	.word	0x00000000
        /*07c4*/ 	.word	0x00000000
        /*07c8*/ 	.short	0x010a
        /*07ca*/ 	.byte	0xff
	.zero		1


	//   ....[109]....
        /*07cc*/ 	.word	0x00006810
        /*07d0*/ 	.word	0x000000ff
        /*07d4*/ 	.word	0x00000150
        /*07d8*/ 	.short	0x010a
        /*07da*/ 	.byte	0x32
	.zero		1


	//   ....[110]....
        /*07dc*/ 	.word	0x000068e0
        /*07e0*/ 	.word	0x000000ff
        /*07e4*/ 	.word	0x00000000
        /*07e8*/ 	.short	0x0101
        /*07ea*/ 	.byte	0x04
	.zero		1


	//   ....[111]....
        /*07ec*/ 	.word	0x00007930
        /*07f0*/ 	.word	0x00000000
        /*07f4*/ 	.word	0x00000110
        /*07f8*/ 	.short	0x010a
        /*07fa*/ 	.byte	0xff
	.zero		1


	//   ....[112]....
        /*07fc*/ 	.word	0x00007960
        /*0800*/ 	.word	0x00000039
        /*0804*/ 	.word	0x00000160
        /*0808*/ 	.short	0x010a
        /*080a*/ 	.byte	0xff
	.zero		1


	//   ....[113]....
        /*080c*/ 	.word	0x00007a70
        /*0810*/ 	.word	0x00000000
        /*0814*/ 	.word	0x00000110
        /*0818*/ 	.short	0x010a
        /*081a*/ 	.byte	0xff
	.zero		1


	//   ....[114]....
        /*081c*/ 	.word	0x00007b80
        /*0820*/ 	.word	0x00000039
        /*0824*/ 	.word	0x00000160
        /*0828*/ 	.short	0x010a
        /*082a*/ 	.byte	0xff
	.zero		1


	//   ....[115]....
        /*082c*/ 	.word	0x000083a0
        /*0830*/ 	.word	0x00000000
        /*0834*/ 	.word	0x00000000
        /*0838*/ 	.short	0x0101
        /*083a*/ 	.byte	0xff
	.zero		1


	//   ....[116]....
        /*083c*/ 	.word	0x000083b0
        /*0840*/ 	.word	0x00000003
        /*0844*/ 	.word	0x00000110
        /*0848*/ 	.short	0x010a
        /*084a*/ 	.byte	0xff
	.zero		1


	//   ....[117]....
        /*084c*/ 	.word	0x00008470
        /*0850*/ 	.word	0x00000003
        /*0854*/ 	.word	0x00000110
        /*0858*/ 	.short	0x010a
        /*085a*/ 	.byte	0xff
	.zero		1


	//   ....[118]....
        /*085c*/ 	.word	0x00008720
        /*0860*/ 	.word	0x00000039
        /*0864*/ 	.word	0x00000000
        /*0868*/ 	.short	0x0101
        /*086a*/ 	.byte	0xff
	.zero		1


	//   ....[119]....
        /*086c*/ 	.word	0x00008d80
        /*0870*/ 	.word	0x00000000
        /*0874*/ 	.word	0x00000000
        /*0878*/ 	.short	0x0101
        /*087a*/ 	.byte	0xff
	.zero		1


	//   ....[120]....
        /*087c*/ 	.word	0x00009010
        /*0880*/ 	.word	0x000000ff
        /*0884*/ 	.word	0x00000000
        /*0888*/ 	.short	0x0101
        /*088a*/ 	.byte	0x04
	.zero		1


	//   ....[121]....
        /*088c*/ 	.word	0x00009040
        /*0890*/ 	.word	0x00000000
        /*0894*/ 	.word	0x00000088
        /*0898*/ 	.short	0x010a
        /*089a*/ 	.byte	0xff
	.zero		1


	//   ....[122]....
        /*089c*/ 	.word	0x000090a0
        /*08a0*/ 	.word	0x00000000
        /*08a4*/ 	.word	0x00000088
        /*08a8*/ 	.short	0x010a
        /*08aa*/ 	.byte	0xff
	.zero		1


	//   ....[123]....
        /*08ac*/ 	.word	0x00009100
        /*08b0*/ 	.word	0x00000000
        /*08b4*/ 	.word	0x00000150
        /*08b8*/ 	.short	0x010a
        /*08ba*/ 	.byte	0xff
	.zero		1


	//   ....[124]....
        /*08bc*/ 	.word	0x00009160
        /*08c0*/ 	.word	0x00000000
        /*08c4*/ 	.word	0x00000000
        /*08c8*/ 	.short	0x010a
        /*08ca*/ 	.byte	0xff
	.zero		1


	//   ....[125]....
        /*08cc*/ 	.word	0x000091c0
        /*08d0*/ 	.word	0x00000000
        /*08d4*/ 	.word	0x00000000
        /*08d8*/ 	.short	0x010a
        /*08da*/ 	.byte	0xff
	.zero		1


	//   ....[126]....
        /*08dc*/ 	.word	0x00009220
        /*08e0*/ 	.word	0x00000000
        /*08e4*/ 	.word	0x00000000
        /*08e8*/ 	.short	0x010a
        /*08ea*/ 	.byte	0xff
	.zero		1


	//   ....[127]....
        /*08ec*/ 	.word	0x00009280
        /*08f0*/ 	.word	0x00000000
        /*08f4*/ 	.word	0x00000000
        /*08f8*/ 	.short	0x010a
        /*08fa*/ 	.byte	0xff
	.zero		1


	//   ....[128]....
        /*08fc*/ 	.word	0x000092e0
        /*0900*/ 	.word	0x00000000
        /*0904*/ 	.word	0x00000000
        /*0908*/ 	.short	0x010a
        /*090a*/ 	.byte	0xff
	.zero		1


	//   ....[129]....
        /*090c*/ 	.word	0x00009340
        /*0910*/ 	.word	0x00000000
        /*0914*/ 	.word	0x00000000
        /*0918*/ 	.short	0x010a
        /*091a*/ 	.byte	0xff
	.zero		1


	//   ....[130]....
        /*091c*/ 	.word	0x000093a0
        /*0920*/ 	.word	0x00000000
        /*0924*/ 	.word	0x00000000
        /*0928*/ 	.short	0x010a
        /*092a*/ 	.byte	0xff
	.zero		1


	//   ....[131]....
        /*092c*/ 	.word	0x00009400
        /*0930*/ 	.word	0x00000000
        /*0934*/ 	.word	0x00000000
        /*0938*/ 	.short	0x010a
        /*093a*/ 	.byte	0xff
	.zero		1


	//   ....[132]....
        /*093c*/ 	.word	0x00009460
        /*0940*/ 	.word	0x00000000
        /*0944*/ 	.word	0x00000000
        /*0948*/ 	.short	0x010a
        /*094a*/ 	.byte	0xff
	.zero		1


	//   ....[133]....
        /*094c*/ 	.word	0x000094c0
        /*0950*/ 	.word	0x00000000
        /*0954*/ 	.word	0x00000000
        /*0958*/ 	.short	0x010a
        /*095a*/ 	.byte	0xff
	.zero		1


	//   ....[134]....
        /*095c*/ 	.word	0x00009520
        /*0960*/ 	.word	0x00000000
        /*0964*/ 	.word	0x00000000
        /*0968*/ 	.short	0x010a
        /*096a*/ 	.byte	0xff
	.zero		1


	//   ....[135]....
        /*096c*/ 	.word	0x00009580
        /*0970*/ 	.word	0x00000000
        /*0974*/ 	.word	0x00000000
        /*0978*/ 	.short	0x010a
        /*097a*/ 	.byte	0xff
	.zero		1


	//   ....[136]....
        /*097c*/ 	.word	0x000095e0
        /*0980*/ 	.word	0x00000000
        /*0984*/ 	.word	0x00000000
        /*0988*/ 	.short	0x010a
        /*098a*/ 	.byte	0xff
	.zero		1


	//   ....[137]....
        /*098c*/ 	.word	0x00009640
        /*0990*/ 	.word	0x00000000
        /*0994*/ 	.word	0x00000000
        /*0998*/ 	.short	0x010a
        /*099a*/ 	.byte	0xff
	.zero		1


	//   ....[138]....
        /*099c*/ 	.word	0x000096a0
        /*09a0*/ 	.word	0x00000000
        /*09a4*/ 	.word	0x00000000
        /*09a8*/ 	.short	0x010a
        /*09aa*/ 	.byte	0xff
	.zero		1


	//   ....[139]....
        /*09ac*/ 	.word	0x00009700
        /*09b0*/ 	.word	0x00000000
        /*09b4*/ 	.word	0x00000000
        /*09b8*/ 	.short	0x010a
        /*09ba*/ 	.byte	0xff
	.zero		1


	//   ....[140]....
        /*09bc*/ 	.word	0x00009760
        /*09c0*/ 	.word	0x00000004
        /*09c4*/ 	.word	0x00000158
        /*09c8*/ 	.short	0x010a
        /*09ca*/ 	.byte	0xff
	.zero		1


	//   ....[141]....
        /*09cc*/ 	.word	0x000097c0
        /*09d0*/ 	.word	0x00000004
        /*09d4*/ 	.word	0x00000150
        /*09d8*/ 	.short	0x010a
        /*09da*/ 	.byte	0xff
	.zero		1


	//   ....[142]....
        /*09dc*/ 	.word	0x00009820
        /*09e0*/ 	.word	0x00000005
        /*09e4*/ 	.word	0x00000008
        /*09e8*/ 	.short	0x010a
        /*09ea*/ 	.byte	0xff
	.zero		1


	//   ....[143]....
        /*09ec*/ 	.word	0x00009900
        /*09f0*/ 	.word	0x00000003
        /*09f4*/ 	.word	0x00000008
        /*09f8*/ 	.short	0x010a
        /*09fa*/ 	.byte	0xff
	.zero		1


	//   ....[144]....
        /*09fc*/ 	.word	0x00009960
        /*0a00*/ 	.word	0x00000004
        /*0a04*/ 	.word	0x00000150
        /*0a08*/ 	.short	0x010a
        /*0a0a*/ 	.byte	0xff
	.zero		1


	//   ....[145]....
        /*0a0c*/ 	.word	0x000099c0
        /*0a10*/ 	.word	0x00000004
        /*0a14*/ 	.word	0x00000170
        /*0a18*/ 	.short	0x010a
        /*0a1a*/ 	.byte	0xff
	.zero		1


	//   ....[146]....
        /*0a1c*/ 	.word	0x00009a20
        /*0a20*/ 	.word	0x00000004
        /*0a24*/ 	.word	0x00000000
        /*0a28*/ 	.short	0x010a
        /*0a2a*/ 	.byte	0xff
	.zero		1


	//   ....[147]....
        /*0a2c*/ 	.word	0x00009a80
        /*0a30*/ 	.word	0x00000000
        /*0a34*/ 	.word	0x00000000
        /*0a38*/ 	.short	0x010a
        /*0a3a*/ 	.byte	0xff
	.zero		1


	//   ....[148]....
        /*0a3c*/ 	.word	0x00009ae0
        /*0a40*/ 	.word	0x00000000
        /*0a44*/ 	.word	0x00000180
        /*0a48*/ 	.short	0x010a
        /*0a4a*/ 	.byte	0xff
	.zero		1


	//   ....[149]....
        /*0a4c*/ 	.word	0x00009b40
        /*0a50*/ 	.word	0x00000000
        /*0a54*/ 	.word	0x00000150
        /*0a58*/ 	.short	0x010a
        /*0a5a*/ 	.byte	0xff
	.zero		1


	//   ....[150]....
        /*0a5c*/ 	.word	0x00009ba0
        /*0a60*/ 	.word	0x00000003
        /*0a64*/ 	.word	0x00000148
        /*0a68*/ 	.short	0x010a
        /*0a6a*/ 	.byte	0xff
	.zero		1


	//   ....[151]....
        /*0a6c*/ 	.word	0x00009c00
        /*0a70*/ 	.word	0x00000000
        /*0a74*/ 	.word	0x00000128
        /*0a78*/ 	.short	0x010a
        /*0a7a*/ 	.byte	0xff
	.zero		1


	//   ....[152]....
        /*0a7c*/ 	.word	0x00009c60
        /*0a80*/ 	.word	0x00000000
        /*0a84*/ 	.word	0x00000128
        /*0a88*/ 	.short	0x010a
        /*0a8a*/ 	.byte	0xff
	.zero		1


	//   ....[153]....
        /*0a8c*/ 	.word	0x00009cc0
        /*0a90*/ 	.word	0x00000000
        /*0a94*/ 	.word	0x00000000
        /*0a98*/ 	.short	0x010a
        /*0a9a*/ 	.byte	0xff
	.zero		1


	//   ....[154]....
        /*0a9c*/ 	.word	0x00009d20
        /*0aa0*/ 	.word	0x00000000
        /*0aa4*/ 	.word	0x00000000
        /*0aa8*/ 	.short	0x010a
        /*0aaa*/ 	.byte	0xff
	.zero		1


	//   ....[155]....
        /*0aac*/ 	.word	0x00009d80
        /*0ab0*/ 	.word	0x00000000
        /*0ab4*/ 	.word	0x00000150
        /*0ab8*/ 	.short	0x010a
        /*0aba*/ 	.byte	0xff
	.zero		1


	//   ....[156]....
        /*0abc*/ 	.word	0x00009dd0
        /*0ac0*/ 	.word	0x00000000
        /*0ac4*/ 	.word	0x00000110
        /*0ac8*/ 	.short	0x010a
        /*0aca*/ 	.byte	0xff
	.zero		1


	//   ....[157]....
        /*0acc*/ 	.word	0x00009e20
        /*0ad0*/ 	.word	0x00000039
        /*0ad4*/ 	.word	0x00000160
        /*0ad8*/ 	.short	0x010a
        /*0ada*/ 	.byte	0xff
	.zero		1


	//   ....[158]....
        /*0adc*/ 	.word	0x00009e70
        /*0ae0*/ 	.word	0x00000003
        /*0ae4*/ 	.word	0x00000110
        /*0ae8*/ 	.short	0x010a
        /*0aea*/ 	.byte	0xff
	.zero		1


	//----- nvinfo : EIATTR_NUM_MBARRIERS
	.align		4
.L_47:
        /*0aec*/ 	.byte	0x03, 0x38
        /*0aee*/ 	.short	0x0031


	//----- nvinfo : EIATTR_EXIT_INSTR_OFFSETS
	.align		4
        /*0af0*/ 	.byte	0x04, 0x1c
        /*0af2*/ 	.short	(.L_49 - .L_48)


	//   ....[0]....
.L_48:
        /*0af4*/ 	.word	0x00003960


	//   ....[1]....
        /*0af8*/ 	.word	0x00003c10


	//   ....[2]....
        /*0afc*/ 	.word	0x00003c70


	//   ....[3]....
        /*0b00*/ 	.word	0x00004f00


	//   ....[4]....
        /*0b04*/ 	.word	0x000064c0


	//   ....[5]....
        /*0b08*/ 	.word	0x00006500


	//   ....[6]....
        /*0b0c*/ 	.word	0x00008ef0


	//   ....[7]....
        /*0b10*/ 	.word	0x00008f70


	//   ....[8]....
        /*0b14*/ 	.word	0x00008fa0


	//   ....[9]....
        /*0b18*/ 	.word	0x00009020


	//----- nvinfo : EIATTR_MAX_THREADS
	.align		4
.L_49:
        /*0b1c*/ 	.byte	0x04, 0x05
        /*0b1e*/ 	.short	(.L_51 - .L_50)
.L_50:
        /*0b20*/ 	.word	0x00000100
        /*0b24*/ 	.word	0x00000001
        /*0b28*/ 	.word	0x00000001


	//----- nvinfo : EIATTR_CRS_STACK_SIZE
	.align		4
.L_51:
        /*0b2c*/ 	.byte	0x04, 0x1e
        /*0b2e*/ 	.short	(.L_53 - .L_52)
.L_52:
        /*0b30*/ 	.word	0x00000000


	//----- nvinfo : EIATTR_CBANK_PARAM_SIZE
	.align		4
.L_53:
        /*0b34*/ 	.byte	0x03, 0x19
        /*0b36*/ 	.short	0x0800


	//----- nvinfo : EIATTR_PARAM_CBANK
	.align		4
        /*0b38*/ 	.byte	0x04, 0x0a
        /*0b3a*/ 	.short	(.L_55 - .L_54)
	.align		4
.L_54:
        /*0b3c*/ 	.word	index@(.nv.constant0._ZN7cutlass13device_kernelINS_4conv6kernel13ConvUniversalINS1_16ConvProblemShapeILNS1_8OperatorE2ELi2EEENS1_10collective14CollectiveConvINS1_47MainloopSm100TmaUmmaWarpSpecializedImplicitGemmILS5_2ELi17ELi2ELi1ELi2EN4cute5tupleIJNSA_1CILi2EEENSC_ILi1EEESE_EEEEENSB_IJNSC_ILi128EEENSB_IJNSC_ILi64EEEEEESJ_EEENS_6half_tESL_NSA_8TiledMMAINSA_8MMA_AtomIJNSA_26SM100_MMA_F16BF16_2x1SM_SSISL_SL_fLi128ELi64ELNSA_4UMMA5MajorE1ELSQ_1ELNSP_7ScaleInE0ELSR_0EEEEEENSA_6LayoutINSB_IJSE_SE_SE_EEENSB_IJNSC_ILi0EEESW_SW_EEEEENSB_IJNSA_10UnderscoreESZ_SZ_EEEEENS7_6detail27Sm100ImplicitGemmTileTraitsINSA_18SM100_TMA_2SM_LOADENSA_14ComposedLayoutINSA_7SwizzleILi3ELi4ELi3EEENSA_18smem_ptr_flag_bitsILi16EEENSU_INSB_IJSI_NSC_ILi8EEEEEENSB_IJSE_SI_EEEEEEEvEENS13_INSA_25SM100_TMA_2SM_LOAD_IM2COLENS15_INS16_ILi2ELi4ELi3EEES19_NSU_INSB_IJNSC_ILi32EEES1A_EEENSB_IJSE_S1I_EEEEEEEvEEEENS_8epilogue10collective18CollectiveEpilogueINS1P_23Sm100TmaWarpSpecializedILi3ELi2ELi16ELb1ELb0EEEJNSB_IJSI_SJ_SJ_EEENSB_IJNSU_ISI_SE_EENSU_INSB_IJNSC_ILi16EEESD_EEES1K_EEEEESL_NSB_IJlNSB_IJSE_llEEESW_EEESL_S21_NS1P_6fusion15FusionCallbacksIS1T_NS22_17LinearCombinationISL_fSL_fLNS_15FloatRoundStyleE2EEES1U_S1Z_JEEENSA_5SM1004TMEM4LOAD26SM100_TMEM_LOAD_32dp32b16xENSA_13SM90_TMA_LOADENS15_INS16_ILi1ELi4ELi3EEES19_NSU_INSB_IJS1A_S1W_EEENSB_IJS1W_SE_EEEEEEENSA_39AutoVectorizingCopyWithAssumedAlignmentILi128EEENSA_14SM90_TMA_STOREES2H_S2J_S2J_EEEvvEEEEvNT_6ParamsE)
        /*0b40*/ 	.short	0x0380
        /*0b42*/ 	.short	0x0800


	//----- nvinfo : EIATTR_SW_WAR
	.align		4
.L_55:
        /*0b44*/ 	.byte	0x04, 0x36
        /*0b46*/ 	.short	(.L_57 - .L_56)
.L_56:
        /*0b48*/ 	.word	0x00000008
.L_57:


//--------------------- .nv.callgraph             --------------------------
	.section	.nv.callgraph,"",@"SHT_CUDA_CALLGRAPH"
	.align	4
	.sectionentsize	8
	.align		4
        /*0000*/ 	.word	0x00000000
	.align		4
        /*0004*/ 	.word	0xffffffff
	.align		4
        /*0008*/ 	.word	index@(_ZN7cutlass13device_kernelINS_4conv6kernel13ConvUniversalINS1_16ConvProblemShapeILNS1_8OperatorE2ELi2EEENS1_10collective14CollectiveConvINS1_47MainloopSm100TmaUmmaWarpSpecializedImplicitGemmILS5_2ELi17ELi2ELi1ELi2EN4cute5tupleIJNSA_1CILi2EEENSC_ILi1EEESE_EEEEENSB_IJNSC_ILi128EEENSB_IJNSC_ILi64EEEEEESJ_EEENS_6half_tESL_NSA_8TiledMMAINSA_8MMA_AtomIJNSA_26SM100_MMA_F16BF16_2x1SM_SSISL_SL_fLi128ELi64ELNSA_4UMMA5MajorE1ELSQ_1ELNSP_7ScaleInE0ELSR_0EEEEEENSA_6LayoutINSB_IJSE_SE_SE_EEENSB_IJNSC_ILi0EEESW_SW_EEEEENSB_IJNSA_10UnderscoreESZ_SZ_EEEEENS7_6detail27Sm100ImplicitGemmTileTraitsINSA_18SM100_TMA_2SM_LOADENSA_14ComposedLayoutINSA_7SwizzleILi3ELi4ELi3EEENSA_18smem_ptr_flag_bitsILi16EEENSU_INSB_IJSI_NSC_ILi8EEEEEENSB_IJSE_SI_EEEEEEEvEENS13_INSA_25SM100_TMA_2SM_LOAD_IM2COLENS15_INS16_ILi2ELi4ELi3EEES19_NSU_INSB_IJNSC_ILi32EEES1A_EEENSB_IJSE_S1I_EEEEEEEvEEEENS_8epilogue10collective18CollectiveEpilogueINS1P_23Sm100TmaWarpSpecializedILi3ELi2ELi16ELb1ELb0EEEJNSB_IJSI_SJ_SJ_EEENSB_IJNSU_ISI_SE_EENSU_INSB_IJNSC_ILi16EEESD_EEES1K_EEEEESL_NSB_IJlNSB_IJSE_llEEESW_EEESL_S21_NS1P_6fusion15FusionCallbacksIS1T_NS22_17LinearCombinationISL_fSL_fLNS_15FloatRoundStyleE2EEES1U_S1Z_JEEENSA_5SM1004TMEM4LOAD26SM100_TMEM_LOAD_32dp32b16xENSA_13SM90_TMA_LOADENS15_INS16_ILi1ELi4ELi3EEES19_NSU_INSB_IJS1A_S1W_EEENSB_IJS1W_SE_EEEEEEENSA_39AutoVectorizingCopyWithAssumedAlignmentILi128EEENSA_14SM90_TMA_STOREES2H_S2J_S2J_EEEvvEEEEvNT_6ParamsE)
	.align		4
        /*000c*/ 	.word	index@(__assertfail)
	.align		4
        /*0010*/ 	.word	0x00000000
	.align		4
        /*0014*/ 	.word	0xfffffffe
	.align		4
        /*0018*/ 	.word	0x00000000
	.align		4
        /*001c*/ 	.word	0xfffffffd
	.align		4
        /*0020*/ 	.word	0x00000000
	.align		4
        /*0024*/ 	.word	0xfffffffc


//--------------------- .nv.constant4             --------------------------
	.section	.nv.constant4,"a",@progbits
	.align	8
	.align		8
.nv.constant4:
        /*0000*/ 	.dword	__assertfail
	.align		8
        /*0008*/ 	.dword	__unnamed_1
	.align		8
        /*0010*/ 	.dword	__unnamed_2
	.align		8
        /*0018*/ 	.dword	_ZN39_INTERNAL_b12d40f0_4_k_cu_d03983c5_33964cuda3std3__45__cpo5beginE
	.align		8
        /*0020*/ 	.dword	_ZN39_INTERNAL_b12d40f0_4_k_cu_d03983c5_33964cuda3std3__45__cpo3endE
	.align		8
        /*0028*/ 	.dword	_ZN39_INTERNAL_b12d40f0_4_k_cu_d03983c5_33964cuda3std3__45__cpo6cbeginE
	.align		8
        /*0030*/ 	.dword	_ZN39_INTERNAL_b12d40f0_4_k_cu_d03983c5_33964cuda3std3__45__cpo4cendE
	.align		8
        /*0038*/ 	.dword	_ZN39_INTERNAL_b12d40f0_4_k_cu_d03983c5_33964cuda3std3__441_GLOBAL__N__b12d40f0_4_k_cu_d03983c5_33966ignoreE
	.align		8
        /*0040*/ 	.dword	_ZN39_INTERNAL_b12d40f0_4_k_cu_d03983c5_33964cuda3std3__419piecewise_constructE
	.align		8
        /*0048*/ 	.dword	_ZN39_INTERNAL_b12d40f0_4_k_cu_d03983c5_33964cuda3std3__48in_placeE
	.align		8
        /*0050*/ 	.dword	_ZN39_INTERNAL_b12d40f0_4_k_cu_d03983c5_33964cuda3std6ranges3__45__cpo4swapE
	.align		8
        /*0058*/ 	.dword	_ZN39_INTERNAL_b12d40f0_4_k_cu_d03983c5_33964cuda3std6ranges3__45__cpo9iter_moveE
	.align		8
        /*0060*/ 	.dword	_ZN39_INTERNAL_b12d40f0_4_k_cu_d03983c5_33964cute7productE
	.align		8
        /*0068*/ 	.dword	_ZN39_INTERNAL_b12d40f0_4_k_cu_d03983c5_33964cute1_E
	.align		8
        /*0070*/ 	.dword	$str$27
	.align		8
        /*0078*/ 	.dword	$str$28
	.align		8
        /*0080*/ 	.dword	$str$29
	.align		8
        /*0088*/ 	.dword	$str$30


//--------------------- .text._ZN7cutlass13device_kernelINS_4conv6kernel13ConvUniversalINS1_16ConvProblemShapeILNS1_8OperatorE2ELi2EEENS1_10collective14CollectiveConvINS1_47MainloopSm100TmaUmmaWarpSpecializedImplicitGemmILS5_2ELi17ELi2ELi1ELi2EN4cute5tupleIJNSA_1CILi2EEENSC_ILi1EEESE_EEEEENSB_IJNSC_ILi128EEENSB_IJNSC_ILi64EEEEEESJ_EEENS_6half_tESL_NSA_8TiledMMAINSA_8MMA_AtomIJNSA_26SM100_MMA_F16BF16_2x1SM_SSISL_SL_fLi128ELi64ELNSA_4UMMA5MajorE1ELSQ_1ELNSP_7ScaleInE0ELSR_0EEEEEENSA_6LayoutINSB_IJSE_SE_SE_EEENSB_IJNSC_ILi0EEESW_SW_EEEEENSB_IJNSA_10UnderscoreESZ_SZ_EEEEENS7_6detail27Sm100ImplicitGemmTileTraitsINSA_18SM100_TMA_2SM_LOADENSA_14ComposedLayoutINSA_7SwizzleILi3ELi4ELi3EEENSA_18smem_ptr_flag_bitsILi16EEENSU_INSB_IJSI_NSC_ILi8EEEEEENSB_IJSE_SI_EEEEEEEvEENS13_INSA_25SM100_TMA_2SM_LOAD_IM2COLENS15_INS16_ILi2ELi4ELi3EEES19_NSU_INSB_IJNSC_ILi32EEES1A_EEENSB_IJSE_S1I_EEEEEEEvEEEENS_8epilogue10collective18CollectiveEpilogueINS1P_23Sm100TmaWarpSpecializedILi3ELi2ELi16ELb1ELb0EEEJNSB_IJSI_SJ_SJ_EEENSB_IJNSU_ISI_SE_EENSU_INSB_IJNSC_ILi16EEESD_EEES1K_EEEEESL_NSB_IJlNSB_IJSE_llEEESW_EEESL_S21_NS1P_6fusion15FusionCallbacksIS1T_NS22_17LinearCombinationISL_fSL_fLNS_15FloatRoundStyleE2EEES1U_S1Z_JEEENSA_5SM1004TMEM4LOAD26SM100_TMEM_LOAD_32dp32b16xENSA_13SM90_TMA_LOADENS15_INS16_ILi1ELi4ELi3EEES19_NSU_INSB_IJS1A_S1W_EEENSB_IJS1W_SE_EEEEEEENSA_39AutoVectorizingCopyWithAssumedAlignmentILi128EEENSA_14SM90_TMA_STOREES2H_S2J_S2J_EEEvvEEEEvNT_6ParamsE --------------------------
	.section	.text._ZN7cutlass13device_kernelINS_4conv6kernel13ConvUniversalINS1_16ConvProblemShapeILNS1_8OperatorE2ELi2EEENS1_10collective14CollectiveConvINS1_47MainloopSm100TmaUmmaWarpSpecializedImplicitGemmILS5_2ELi17ELi2ELi1ELi2EN4cute5tupleIJNSA_1CILi2EEENSC_ILi1EEESE_EEEEENSB_IJNSC_ILi128EEENSB_IJNSC_ILi64EEEEEESJ_EEENS_6half_tESL_NSA_8TiledMMAINSA_8MMA_AtomIJNSA_26SM100_MMA_F16BF16_2x1SM_SSISL_SL_fLi128ELi64ELNSA_4UMMA5MajorE1ELSQ_1ELNSP_7ScaleInE0ELSR_0EEEEEENSA_6LayoutINSB_IJSE_SE_SE_EEENSB_IJNSC_ILi0EEESW_SW_EEEEENSB_IJNSA_10UnderscoreESZ_SZ_EEEEENS7_6detail27Sm100ImplicitGemmTileTraitsINSA_18SM100_TMA_2SM_LOADENSA_14ComposedLayoutINSA_7SwizzleILi3ELi4ELi3EEENSA_18smem_ptr_flag_bitsILi16EEENSU_INSB_IJSI_NSC_ILi8EEEEEENSB_IJSE_SI_EEEEEEEvEENS13_INSA_25SM100_TMA_2SM_LOAD_IM2COLENS15_INS16_ILi2ELi4ELi3EEES19_NSU_INSB_IJNSC_ILi32EEES1A_EEENSB_IJSE_S1I_EEEEEEEvEEEENS_8epilogue10collective18CollectiveEpilogueINS1P_23Sm100TmaWarpSpecializedILi3ELi2ELi16ELb1ELb0EEEJNSB_IJSI_SJ_SJ_EEENSB_IJNSU_ISI_SE_EENSU_INSB_IJNSC_ILi16EEESD_EEES1K_EEEEESL_NSB_IJlNSB_IJSE_llEEESW_EEESL_S21_NS1P_6fusion15FusionCallbacksIS1T_NS22_17LinearCombinationISL_fSL_fLNS_15FloatRoundStyleE2EEES1U_S1Z_JEEENSA_5SM1004TMEM4LOAD26SM100_TMEM_LOAD_32dp32b16xENSA_13SM90_TMA_LOADENS15_INS16_ILi1ELi4ELi3EEES19_NSU_INSB_IJS1A_S1W_EEENSB_IJS1W_SE_EEEEEEENSA_39AutoVectorizingCopyWithAssumedAlignmentILi128EEENSA_14SM90_TMA_STOREES2H_S2J_S2J_EEEvvEEEEvNT_6ParamsE,"ax",@progbits
	.align	128
.text._ZN7cutlass13device_kernelINS_4conv6kernel13ConvUniversalINS1_16ConvProblemShapeILNS1_8OperatorE2ELi2EEENS1_10collective14CollectiveConvINS1_47MainloopSm100TmaUmmaWarpSpecializedImplicitGemmILS5_2ELi17ELi2ELi1ELi2EN4cute5tupleIJNSA_1CILi2EEENSC_ILi1EEESE_EEEEENSB_IJNSC_ILi128EEENSB_IJNSC_ILi64EEEEEESJ_EEENS_6half_tESL_NSA_8TiledMMAINSA_8MMA_AtomIJNSA_26SM100_MMA_F16BF16_2x1SM_SSISL_SL_fLi128ELi64ELNSA_4UMMA5MajorE1ELSQ_1ELNSP_7ScaleInE0ELSR_0EEEEEENSA_6LayoutINSB_IJSE_SE_SE_EEENSB_IJNSC_ILi0EEESW_SW_EEEEENSB_IJNSA_10UnderscoreESZ_SZ_EEEEENS7_6detail27Sm100ImplicitGemmTileTraitsINSA_18SM100_TMA_2SM_LOADENSA_14ComposedLayoutINSA_7SwizzleILi3ELi4ELi3EEENSA_18smem_ptr_flag_bitsILi16EEENSU_INSB_IJSI_NSC_ILi8EEEEEENSB_IJSE_SI_EEEEEEEvEENS13_INSA_25SM100_TMA_2SM_LOAD_IM2COLENS15_INS16_ILi2ELi4ELi3EEES19_NSU_INSB_IJNSC_ILi32EEES1A_EEENSB_IJSE_S1I_EEEEEEEvEEEENS_8epilogue10collective18CollectiveEpilogueINS1P_23Sm100TmaWarpSpecializedILi3ELi2ELi16ELb1ELb0EEEJNSB_IJSI_SJ_SJ_EEENSB_IJNSU_ISI_SE_EENSU_INSB_IJNSC_ILi16EEESD_EEES1K_EEEEESL_NSB_IJlNSB_IJSE_llEEESW_EEESL_S21_NS1P_6fusion15FusionCallbacksIS1T_NS22_17LinearCombinationISL_fSL_fLNS_15FloatRoundStyleE2EEES1U_S1Z_JEEENSA_5SM1004TMEM4LOAD26SM100_TMEM_LOAD_32dp32b16xENSA_13SM90_TMA_LOADENS15_INS16_ILi1ELi4ELi3EEES19_NSU_INSB_IJS1A_S1W_EEENSB_IJS1W_SE_EEEEEEENSA_39AutoVectorizingCopyWithAssumedAlignmentILi128EEENSA_14SM90_TMA_STOREES2H_S2J_S2J_EEEvvEEEEvNT_6ParamsE:
        .type           _ZN7cutlass13device_kernelINS_4conv6kernel13ConvUniversalINS1_16ConvProblemShapeILNS1_8OperatorE2ELi2EEENS1_10collective14CollectiveConvINS1_47MainloopSm100TmaUmmaWarpSpecializedImplicitGemmILS5_2ELi17ELi2ELi1ELi2EN4cute5tupleIJNSA_1CILi2EEENSC_ILi1EEESE_EEEEENSB_IJNSC_ILi128EEENSB_IJNSC_ILi64EEEEEESJ_EEENS_6half_tESL_NSA_8TiledMMAINSA_8MMA_AtomIJNSA_26SM100_MMA_F16BF16_2x1SM_SSISL_SL_fLi128ELi64ELNSA_4UMMA5MajorE1ELSQ_1ELNSP_7ScaleInE0ELSR_0EEEEEENSA_6LayoutINSB_IJSE_SE_SE_EEENSB_IJNSC_ILi0EEESW_SW_EEEEENSB_IJNSA_10UnderscoreESZ_SZ_EEEEENS7_6detail27Sm100ImplicitGemmTileTraitsINSA_18SM100_TMA_2SM_LOADENSA_14ComposedLayoutINSA_7SwizzleILi3ELi4ELi3EEENSA_18smem_ptr_flag_bitsILi16EEENSU_INSB_IJSI_NSC_ILi8EEEEEENSB_IJSE_SI_EEEEEEEvEENS13_INSA_25SM100_TMA_2SM_LOAD_IM2COLENS15_INS16_ILi2ELi4ELi3EEES19_NSU_INSB_IJNSC_ILi32EEES1A_EEENSB_IJSE_S1I_EEEEEEEvEEEENS_8epilogue10collective18CollectiveEpilogueINS1P_23Sm100TmaWarpSpecializedILi3ELi2ELi16ELb1ELb0EEEJNSB_IJSI_SJ_SJ_EEENSB_IJNSU_ISI_SE_EENSU_INSB_IJNSC_ILi16EEESD_EEES1K_EEEEESL_NSB_IJlNSB_IJSE_llEEESW_EEESL_S21_NS1P_6fusion15FusionCallbacksIS1T_NS22_17LinearCombinationISL_fSL_fLNS_15FloatRoundStyleE2EEES1U_S1Z_JEEENSA_5SM1004TMEM4LOAD26SM100_TMEM_LOAD_32dp32b16xENSA_13SM90_TMA_LOADENS15_INS16_ILi1ELi4ELi3EEES19_NSU_INSB_IJS1A_S1W_EEENSB_IJS1W_SE_EEEEEEENSA_39AutoVectorizingCopyWithAssumedAlignmentILi128EEENSA_14SM90_TMA_STOREES2H_S2J_S2J_EEEvvEEEEvNT_6ParamsE,@function
        .size           _ZN7cutlass13device_kernelINS_4conv6kernel13ConvUniversalINS1_16ConvProblemShapeILNS1_8OperatorE2ELi2EEENS1_10collective14CollectiveConvINS1_47MainloopSm100TmaUmmaWarpSpecializedImplicitGemmILS5_2ELi17ELi2ELi1ELi2EN4cute5tupleIJNSA_1CILi2EEENSC_ILi1EEESE_EEEEENSB_IJNSC_ILi128EEENSB_IJNSC_ILi64EEEEEESJ_EEENS_6half_tESL_NSA_8TiledMMAINSA_8MMA_AtomIJNSA_26SM100_MMA_F16BF16_2x1SM_SSISL_SL_fLi128ELi64ELNSA_4UMMA5MajorE1ELSQ_1ELNSP_7ScaleInE0ELSR_0EEEEEENSA_6LayoutINSB_IJSE_SE_SE_EEENSB_IJNSC_ILi0EEESW_SW_EEEEENSB_IJNSA_10UnderscoreESZ_SZ_EEEEENS7_6detail27Sm100ImplicitGemmTileTraitsINSA_18SM100_TMA_2SM_LOADENSA_14ComposedLayoutINSA_7SwizzleILi3ELi4ELi3EEENSA_18smem_ptr_flag_bitsILi16EEENSU_INSB_IJSI_NSC_ILi8EEEEEENSB_IJSE_SI_EEEEEEEvEENS13_INSA_25SM100_TMA_2SM_LOAD_IM2COLENS15_INS16_ILi2ELi4ELi3EEES19_NSU_INSB_IJNSC_ILi32EEES1A_EEENSB_IJSE_S1I_EEEEEEEvEEEENS_8epilogue10collective18CollectiveEpilogueINS1P_23Sm100TmaWarpSpecializedILi3ELi2ELi16ELb1ELb0EEEJNSB_IJSI_SJ_SJ_EEENSB_IJNSU_ISI_SE_EENSU_INSB_IJNSC_ILi16EEESD_EEES1K_EEEEESL_NSB_IJlNSB_IJSE_llEEESW_EEESL_S21_NS1P_6fusion15FusionCallbacksIS1T_NS22_17LinearCombinationISL_fSL_fLNS_15FloatRoundStyleE2EEES1U_S1Z_JEEENSA_5SM1004TMEM4LOAD26SM100_TMEM_LOAD_32dp32b16xENSA_13SM90_TMA_LOADENS15_INS16_ILi1ELi4ELi3EEES19_NSU_INSB_IJS1A_S1W_EEENSB_IJS1W_SE_EEEEEEENSA_39AutoVectorizingCopyWithAssumedAlignmentILi128EEENSA_14SM90_TMA_STOREES2H_S2J_S2J_EEEvvEEEEvNT_6ParamsE,(.L_x_205 - _ZN7cutlass13device_kernelINS_4conv6kernel13ConvUniversalINS1_16ConvProblemShapeILNS1_8OperatorE2ELi2EEENS1_10collective14CollectiveConvINS1_47MainloopSm100TmaUmmaWarpSpecializedImplicitGemmILS5_2ELi17ELi2ELi1ELi2EN4cute5tupleIJNSA_1CILi2EEENSC_ILi1EEESE_EEEEENSB_IJNSC_ILi128EEENSB_IJNSC_ILi64EEEEEESJ_EEENS_6half_tESL_NSA_8TiledMMAINSA_8MMA_AtomIJNSA_26SM100_MMA_F16BF16_2x1SM_SSISL_SL_fLi128ELi64ELNSA_4UMMA5MajorE1ELSQ_1ELNSP_7ScaleInE0ELSR_0EEEEEENSA_6LayoutINSB_IJSE_SE_SE_EEENSB_IJNSC_ILi0EEESW_SW_EEEEENSB_IJNSA_10UnderscoreESZ_SZ_EEEEENS7_6detail27Sm100ImplicitGemmTileTraitsINSA_18SM100_TMA_2SM_LOADENSA_14ComposedLayoutINSA_7SwizzleILi3ELi4ELi3EEENSA_18smem_ptr_flag_bitsILi16EEENSU_INSB_IJSI_NSC_ILi8EEEEEENSB_IJSE_SI_EEEEEEEvEENS13_INSA_25SM100_TMA_2SM_LOAD_IM2COLENS15_INS16_ILi2ELi4ELi3EEES19_NSU_INSB_IJNSC_ILi32EEES1A_EEENSB_IJSE_S1I_EEEEEEEvEEEENS_8epilogue10collective18CollectiveEpilogueINS1P_23Sm100TmaWarpSpecializedILi3ELi2ELi16ELb1ELb0EEEJNSB_IJSI_SJ_SJ_EEENSB_IJNSU_ISI_SE_EENSU_INSB_IJNSC_ILi16EEESD_EEES1K_EEEEESL_NSB_IJlNSB_IJSE_llEEESW_EEESL_S21_NS1P_6fusion15FusionCallbacksIS1T_NS22_17LinearCombinationISL_fSL_fLNS_15FloatRoundStyleE2EEES1U_S1Z_JEEENSA_5SM1004TMEM4LOAD26SM100_TMEM_LOAD_32dp32b16xENSA_13SM90_TMA_LOADENS15_INS16_ILi1ELi4ELi3EEES19_NSU_INSB_IJS1A_S1W_EEENSB_IJS1W_SE_EEEEEEENSA_39AutoVectorizingCopyWithAssumedAlignmentILi128EEENSA_14SM90_TMA_STOREES2H_S2J_S2J_EEEvvEEEEvNT_6ParamsE)
        .other          _ZN7cutlass13device_kernelINS_4conv6kernel13ConvUniversalINS1_16ConvProblemShapeILNS1_8OperatorE2ELi2EEENS1_10collective14CollectiveConvINS1_47MainloopSm100TmaUmmaWarpSpecializedImplicitGemmILS5_2ELi17ELi2ELi1ELi2EN4cute5tupleIJNSA_1CILi2EEENSC_ILi1EEESE_EEEEENSB_IJNSC_ILi128EEENSB_IJNSC_ILi64EEEEEESJ_EEENS_6half_tESL_NSA_8TiledMMAINSA_8MMA_AtomIJNSA_26SM100_MMA_F16BF16_2x1SM_SSISL_SL_fLi128ELi64ELNSA_4UMMA5MajorE1ELSQ_1ELNSP_7ScaleInE0ELSR_0EEEEEENSA_6LayoutINSB_IJSE_SE_SE_EEENSB_IJNSC_ILi0EEESW_SW_EEEEENSB_IJNSA_10UnderscoreESZ_SZ_EEEEENS7_6detail27Sm100ImplicitGemmTileTraitsINSA_18SM100_TMA_2SM_LOADENSA_14ComposedLayoutINSA_7SwizzleILi3ELi4ELi3EEENSA_18smem_ptr_flag_bitsILi16EEENSU_INSB_IJSI_NSC_ILi8EEEEEENSB_IJSE_SI_EEEEEEEvEENS13_INSA_25SM100_TMA_2SM_LOAD_IM2COLENS15_INS16_ILi2ELi4ELi3EEES19_NSU_INSB_IJNSC_ILi32EEES1A_EEENSB_IJSE_S1I_EEEEEEEvEEEENS_8epilogue10collective18CollectiveEpilogueINS1P_23Sm100TmaWarpSpecializedILi3ELi2ELi16ELb1ELb0EEEJNSB_IJSI_SJ_SJ_EEENSB_IJNSU_ISI_SE_EENSU_INSB_IJNSC_ILi16EEESD_EEES1K_EEEEESL_NSB_IJlNSB_IJSE_llEEESW_EEESL_S21_NS1P_6fusion15FusionCallbacksIS1T_NS22_17LinearCombinationISL_fSL_fLNS_15FloatRoundStyleE2EEES1U_S1Z_JEEENSA_5SM1004TMEM4LOAD26SM100_TMEM_LOAD_32dp32b16xENSA_13SM90_TMA_LOADENS15_INS16_ILi1ELi4ELi3EEES19_NSU_INSB_IJS1A_S1W_EEENSB_IJS1W_SE_EEEEEEENSA_39AutoVectorizingCopyWithAssumedAlignmentILi128EEENSA_14SM90_TMA_STOREES2H_S2J_S2J_EEEvvEEEEvNT_6ParamsE,@"STO_CUDA_ENTRY STV_DEFAULT"
_ZN7cutlass13device_kernelINS_4conv6kernel13ConvUniversalINS1_16ConvProblemShapeILNS1_8OperatorE2ELi2EEENS1_10collective14CollectiveConvINS1_47MainloopSm100TmaUmmaWarpSpecializedImplicitGemmILS5_2ELi17ELi2ELi1ELi2EN4cute5tupleIJNSA_1CILi2EEENSC_ILi1EEESE_EEEEENSB_IJNSC_ILi128EEENSB_IJNSC_ILi64EEEEEESJ_EEENS_6half_tESL_NSA_8TiledMMAINSA_8MMA_AtomIJNSA_26SM100_MMA_F16BF16_2x1SM_SSISL_SL_fLi128ELi64ELNSA_4UMMA5MajorE1ELSQ_1ELNSP_7ScaleInE0ELSR_0EEEEEENSA_6LayoutINSB_IJSE_SE_SE_EEENSB_IJNSC_ILi0EEESW_SW_EEEEENSB_IJNSA_10UnderscoreESZ_SZ_EEEEENS7_6detail27Sm100ImplicitGemmTileTraitsINSA_18SM100_TMA_2SM_LOADENSA_14ComposedLayoutINSA_7SwizzleILi3ELi4ELi3EEENSA_18smem_ptr_flag_bitsILi16EEENSU_INSB_IJSI_NSC_ILi8EEEEEENSB_IJSE_SI_EEEEEEEvEENS13_INSA_25SM100_TMA_2SM_LOAD_IM2COLENS15_INS16_ILi2ELi4ELi3EEES19_NSU_INSB_IJNSC_ILi32EEES1A_EEENSB_IJSE_S1I_EEEEEEEvEEEENS_8epilogue10collective18CollectiveEpilogueINS1P_23Sm100TmaWarpSpecializedILi3ELi2ELi16ELb1ELb0EEEJNSB_IJSI_SJ_SJ_EEENSB_IJNSU_ISI_SE_EENSU_INSB_IJNSC_ILi16EEESD_EEES1K_EEEEESL_NSB_IJlNSB_IJSE_llEEESW_EEESL_S21_NS1P_6fusion15FusionCallbacksIS1T_NS22_17LinearCombinationISL_fSL_fLNS_15FloatRoundStyleE2EEES1U_S1Z_JEEENSA_5SM1004TMEM4LOAD26SM100_TMEM_LOAD_32dp32b16xENSA_13SM90_TMA_LOADENS15_INS16_ILi1ELi4ELi3EEES19_NSU_INSB_IJS1A_S1W_EEENSB_IJS1W_SE_EEEEEEENSA_39AutoVectorizingCopyWithAssumedAlignmentILi128EEENSA_14SM90_TMA_STOREES2H_S2J_S2J_EEEvvEEEEvNT_6ParamsE:
[----:B------:R-:W1:Y:S01]  /*0000*/  LDC R1, c[0x0][0x37c] ;  /* 0x0000df00ff017b82 */ /* 0x000e620000000800 */
[----:B------:R-:W2:Y:S01]  /*0010*/  S2R R54, SR_TID.X ;  /* 0x0000000000367919 */ /* 0x000ea20000002100 */
[----:B------:R-:W3:Y:S06]  /*0020*/  LDCU.64 UR8, c[0x0][0x890] ;  /* 0x00011200ff0877ac */ /* 0x000eec0008000a00 */
[----:B------:R-:W4:Y:S01]  /*0030*/  S2UR UR4, SR_CgaCtaId ;  /* 0x00000000000479c3 */ /* 0x000f220000008800 */
[----:B-1----:R-:W-:Y:S01]  /*0040*/  VIADD R1, R1, 0xfffffff8 ;  /* 0xfffffff801017836 */ /* 0x002fe20000000000 */
[----:B------:R-:W-:-:S02]  /*0050*/  PRMT R45, RZ, 0x7610, R45 ;  /* 0x00007610ff2d7816 */ /* 0x000fc4000000002d */
[----:B------:R-:W-:Y:S02]  /*0060*/  ELECT P1, URZ, PT ;  /* 0x0000000000ff782f */ /* 0x000fe40003820000 */
[----:B------:R-:W-:Y:S01]  /*0070*/  R2UR UR48, R1 ;  /* 0x00000000013072ca */ /* 0x000fe200000e0000 */
[----:B---3--:R-:W-:-:S04]  /*0080*/  UISETP.NE.U32.AND UP0, UPT, UR8, URZ, UPT ;  /* 0x000000ff0800728c */ /* 0x008fc8000bf05070 */
[----:B------:R-:W-:Y:S02]  /*0090*/  UISETP.NE.AND.EX UP0, UPT, UR9, URZ, UPT, UP0 ;  /* 0x000000ff0900728c */ /* 0x000fe4000bf05300 */
[----:B----4-:R-:W-:Y:S02]  /*00a0*/  ULOP3.LUT UR41, UR4, 0x1, URZ, 0xc0, !UPT ;  /* 0x0000000104297892 */ /* 0x010fe4000f8ec0ff */
[----:B------:R-:W-:Y:S01]  /*00b0*/  ULOP3.LUT UR40, UR4, 0x1, URZ, 0x3c, !UPT ;  /* 0x0000000104287892 */ /* 0x000fe2000f8e3cff */
[----:B--2---:R-:W-:-:S05]  /*00c0*/  SHF.R.U32.HI R46, RZ, 0x5, R54 ;  /* 0x00000005ff2e7819 */ /* 0x004fca0000011636 */
[----:B------:R-:W1:Y:S02]  /*00d0*/  SHFL.IDX PT, R0, R46, RZ, 0x1f ;  /* 0x00001fff2e007589 */ /* 0x000e6400000e0000 */
[----:B-1----:R-:W-:Y:S01]  /*00e0*/  R2UR UR18, R0 ;  /* 0x00000000001272ca */ /* 0x002fe200000e0000 */
[----:B------:R-:W-:-:S14]  /*00f0*/  BRA.U UP0, `(.L_x_0) ;  /* 0x0000000100307547 */ /* 0x000fdc000b800000 */
[----:B------:R-:W1:Y:S02]  /*0100*/  LDCU.64 UR4, c[0x0][0x888] ;  /* 0x00011100ff0477ac */ /* 0x000e640008000a00 */
[----:B-1----:R-:W-:-:S04]  /*0110*/  UISETP.NE.U32.AND UP0, UPT, UR4, URZ, UPT ;  /* 0x000000ff0400728c */ /* 0x002fc8000bf05070 */
[----:B------:R-:W-:-:S09]  /*0120*/  UISETP.NE.AND.EX UP0, UPT, UR5, URZ, UPT, UP0 ;  /* 0x000000ff0500728c */ /* 0x000fd2000bf05300 */
[----:B------:R-:W-:Y:S05]  /*0130*/  BRA.U !UP0, `(.L_x_1) ;  /* 0x0000000108147547 */ /* 0x000fea000b800000 */
[----:B------:R-:W1:Y:S01]  /*0140*/  LDC.64 R26, c[0x0][0x888] ;  /* 0x00022200ff1a7b82 */ /* 0x000e620000000a00 */
[----:B------:R-:W1:Y:S02]  /*0150*/  LDCU.64 UR4, c[0x0][0x358] ;  /* 0x00006b00ff0477ac */ /* 0x000e640008000a00 */
[----:B-1----:R1:W5:Y:S01]  /*0160*/  LDG.E R26, desc[UR4][R26.64] ;  /* 0x000000041a1a7981 */ /* 0x002362000c1e1900 */
[----:B------:R-:W-:Y:S01]  /*0170*/  HFMA2 R45, -RZ, RZ, 0, 5.9604644775390625e-08 ;  /* 0x00000001ff2d7431 */ /* 0x000fe200000001ff */
[----:B------:R-:W-:Y:S05]  /*0180*/  BRA `(.L_x_0) ;  /* 0x00000000000c7947 */ /* 0x000fea0003800000 */
.L_x_1:
[----:B------:R-:W1:Y:S01]  /*0190*/  LDCU UR4, c[0x0][0x880] ;  /* 0x00011000ff0477ac */ /* 0x000e620008000800 */
[----:B------:R-:W-:Y:S01]  /*01a0*/  HFMA2 R45, -RZ, RZ, 0, 5.9604644775390625e-08 ;  /* 0x00000001ff2d7431 */ /* 0x000fe200000001ff */
[----:B-1----:R-:W-:-:S07]  /*01b0*/  MOV R26, UR4 ;  /* 0x00000004001a7c02 */ /* 0x002fce0008000f00 */
.L_x_0:
[----:B------:R-:W2:Y:S02]  /*01c0*/  LDCU.64 UR4, c[0x0][0x8b0] ;  /* 0x00011600ff0477ac */ /* 0x000ea40008000a00 */
[----:B--2---:R-:W-:-:S04]  /*01d0*/  UISETP.NE.U32.AND UP0, UPT, UR4, URZ, UPT ;  /* 0x000000ff0400728c */ /* 0x004fc8000bf05070 */
[----:B------:R-:W-:-:S09]  /*01e0*/  UISETP.NE.AND.EX UP0, UPT, UR5, URZ, UPT, UP0 ;  /* 0x000000ff0500728c */ /* 0x000fd2000bf05300 */
[----:B------:R-:W-:Y:S05]  /*01f0*/  BRA.U UP0, `(.L_x_2) ;  /* 0x0000000100287547 */ /* 0x000fea000b800000 */
[----:B------:R-:W2:Y:S02]  /*0200*/  LDCU.64 UR4, c[0x0][0x8a8] ;  /* 0x00011500ff0477ac */ /* 0x000ea40008000a00 */
[----:B--2---:R-:W-:-:S04]  /*0210*/  UISETP.NE.U32.AND UP0, UPT, UR4, URZ, UPT ;  /* 0x000000ff0400728c */ /* 0x004fc8000bf05070 */
[----:B------:R-:W-:-:S09]  /*0220*/  UISETP.NE.AND.EX UP0, UPT, UR5, URZ, UPT, UP0 ;  /* 0x000000ff0500728c */ /* 0x000fd2000bf05300 */
[----:B------:R-:W-:Y:S05]  /*0230*/  BRA.U !UP0, `(.L_x_3) ;  /* 0x0000000108107547 */ /* 0x000fea000b800000 */
[----:B------:R-:W2:Y:S01]  /*0240*/  LDC.64 R24, c[0x0][0x8a8] ;  /* 0x00022a00ff187b82 */ /* 0x000ea20000000a00 */
[----:B------:R-:W2:Y:S02]  /*0250*/  LDCU.64 UR4, c[0x0][0x358] ;  /* 0x00006b00ff0477ac */ /* 0x000ea40008000a00 */
[----:B--2---:R2:W5:Y:S01]  /*0260*/  LDG.E R24, desc[UR4][R24.64] ;  /* 0x0000000418187981 */ /* 0x004562000c1e1900 */
[----:B------:R-:W-:Y:S05]  /*0270*/  BRA `(.L_x_2) ;  /* 0x0000000000087947 */ /* 0x000fea0003800000 */
.L_x_3:
[----:B------:R-:W2:Y:S02]  /*0280*/  LDCU UR4, c[0x0][0x8a0] ;  /* 0x00011400ff0477ac */ /* 0x000ea40008000800 */
[----:B--2---:R-:W-:Y:S02]  /*0290*/  MOV R24, UR4 ;  /* 0x0000000400187c02 */ /* 0x004fe40008000f00 */
.L_x_2:
[----:B------:R-:W-:Y:S01]  /*02a0*/  IMAD.U32 R0, RZ, RZ, UR18 ;  /* 0x00000012ff007e24 */ /* 0x000fe2000f8e00ff */
[----:B------:R-:W-:Y:S04]  /*02b0*/  BSSY.RECONVERGENT B0, `(.L_x_4) ;  /* 0x000000c000007945 */ /* 0x000fe80003800200 */
[C---:B------:R-:W-:Y:S02]  /*02c0*/  ISETP.NE.OR P2, PT, R0.reuse, 0x1, !P1 ;  /* 0x000000010000780c */ /* 0x040fe40004f45670 */
[----:B------:R-:W-:-:S11]  /*02d0*/  ISETP.NE.OR P0, PT, R0, 0x3, !P1 ;  /* 0x000000030000780c */ /* 0x000fd60004f05670 */
[----:B------:R-:W-:Y:S05]  /*02e0*/  @P2 BRA `(.L_x_5) ;  /* 0x0000000000202947 */ /* 0x000fea0003800000 */
[----:B------:R-:W3:Y:S02]  /*02f0*/  LDCU.64 UR4, c[0x0][0x348] ;  /* 0x00006900ff0477ac */ /* 0x000ee40008000a00 */
[----:B---3--:R-:W-:Y:S02]  /*0300*/  UIADD3 UR6, UP1, UPT, UR4, 0x80, URZ ;  /* 0x0000008004067890 */ /* 0x008fe4000ff3e0ff */
[----:B------:R-:W-:Y:S02]  /*0310*/  UIADD3 UR4, UP0, UPT, UR4, 0x180, URZ ;  /* 0x0000018004047890 */ /* 0x000fe4000ff1e0ff */
[----:B------:R-:W-:Y:S02]  /*0320*/  UIADD3.X UR7, UPT, UPT, URZ, UR5, URZ, UP1, !UPT ;  /* 0x00000005ff077290 */ /* 0x000fe40008ffe4ff */
[----:B------:R-:W-:-:S07]  /*0330*/  UIADD3.X UR5, UPT, UPT, URZ, UR5, URZ, UP0, !UPT ;  /* 0x00000005ff057290 */ /* 0x000fce00087fe4ff */
[----:B------:R3:W-:Y:S02]  /*0340*/  UTMACCTL.PF [UR6] ;  /* 0x00000000060079b9 */ /* 0x0007e40008040000 */
[----:B------:R3:W-:Y:S02]  /*0350*/  UTMACCTL.PF [UR4] ;  /* 0x00000000040079b9 */ /* 0x0007e40008040000 */
[----:B---3--:R-:W-:Y:S01]  /*0360*/  NOP ;  /* 0x0000000000007918 */ /* 0x008fe20000000000 */
.L_x_5:
[----:B------:R-:W-:Y:S05]  /*0370*/  BSYNC.RECONVERGENT B0 ;  /* 0x0000000000007941 */ /* 0x000fea0003800200 */
.L_x_4:
[----:B------:R-:W-:Y:S04]  /*0380*/  BSSY.RECONVERGENT B0, `(.L_x_6) ;  /* 0x000000a000007945 */ /* 0x000fe80003800200 */
        /* <DEDUP_REMOVED lines=9> */
.L_x_7:
[----:B------:R-:W-:Y:S05]  /*0420*/  BSYNC.RECONVERGENT B0 ;  /* 0x0000000000007941 */ /* 0x000fea0003800200 */
.L_x_6:
[----:B------:R-:W3:Y:S01]  /*0430*/  LDCU.64 UR4, c[0x0][0x888] ;  /* 0x00011100ff0477ac */ /* 0x000ee20008000a00 */
[----:B------:R-:W-:Y:S02]  /*0440*/  UISETP.EQ.U32.AND UP2, UPT, UR8, URZ, UPT ;  /* 0x000000ff0800728c */ /* 0x000fe4000bf42070 */
[----:B------:R-:W-:Y:S02]  /*0450*/  UPLOP3.LUT UP3, UPT, UPT, UPT, UPT, 0x80, 0x8 ;  /* 0x000000000008789c */ /* 0x000fe40003f6f070 */
[----:B---3--:R-:W-:-:S04]  /*0460*/  UISETP.NE.U32.AND UP0, UPT, UR4, URZ, UPT ;  /* 0x000000ff0400728c */ /* 0x008fc8000bf05070 */
[----:B------:R-:W-:-:S04]  /*0470*/  UISETP.NE.AND.EX UP1, UPT, UR5, URZ, UPT, UP0 ;  /* 0x000000ff0500728c */ /* 0x000fc8000bf25300 */
[----:B------:R-:W-:-:S04]  /*0480*/  UISETP.EQ.OR.EX UP4, UPT, UR9, URZ, !UP1, UP2 ;  /* 0x000000ff0900728c */ /* 0x000fc8000cf82720 */
[----:B------:R-:W-:-:S06]  /*0490*/  UP2UR UR4, UPR, URZ, 0x10 ;  /* 0x00000010ff047883 */ /* 0x000fcc0008000000 */
[----:B------:R-:W-:Y:S01]  /*04a0*/  MOV R50, UR4 ;  /* 0x0000000400327c02 */ /* 0x000fe20008000f00 */
[----:B------:R-:W-:Y:S06]  /*04b0*/  BRA.U !UP4, `(.L_x_8) ;  /* 0x000000010c207547 */ /* 0x000fec000b800000 */
[----:B------:R-:W-:Y:S01]  /*04c0*/  UISETP.NE.U32.AND UP2, UPT, UR8, URZ, UPT ;  /* 0x000000ff0800728c */ /* 0x000fe2000bf45070 */
[----:B-----5:R-:W-:Y:S01]  /*04d0*/  FSETP.NEU.AND P0, PT, R26, RZ, PT ;  /* 0x000000ff1a00720b */ /* 0x020fe20003f0d000 */
[----:B------:R-:W-:Y:S02]  /*04e0*/  USEL UR4, URZ, 0xffffffff, UP1 ;  /* 0xffffffffff047887 */ /* 0x000fe40008800000 */
[----:B------:R-:W-:-:S10]  /*04f0*/  UISETP.NE.AND.EX UP2, UPT, UR9, URZ, UPT, UP2 ;  /* 0x000000ff0900728c */ /* 0x000fd4000bf45320 */
[----:B------:R-:W-:Y:S01]  /*0500*/  VOTEU.ANY UP0, P0 ;  /* 0x0000000000ff7886 */ /* 0x000fe20000000100 */
[----:B------:R-:W-:-:S04]  /*0510*/  @!UP2 USEL UR4, URZ, 0xffffffff, UP0 ;  /* 0xffffffffff04a887 */ /* 0x000fc80008000000 */
[----:B------:R-:W-:-:S04]  /*0520*/  ULOP3.LUT UR4, UR4, 0x1, URZ, 0xc0, !UPT ;  /* 0x0000000104047892 */ /* 0x000fc8000f8ec0ff */
[----:B------:R-:W-:-:S11]  /*0530*/  UISETP.NE.U32.AND UP3, UPT, UR4, 0x1, UPT ;  /* 0x000000010400788c */ /* 0x000fd6000bf65070 */
.L_x_8:
[----:B------:R-:W3:Y:S01]  /*0540*/  SHFL.IDX PT, R0, R46, RZ, 0x1f ;  /* 0x00001fff2e007589 */ /* 0x000ee200000e0000 */
[----:B------:R-:W-:Y:S02]  /*0550*/  UISETP.NE.AND UP5, UPT, UR18, 0x2, UPT ;  /* 0x000000021200788c */ /* 0x000fe4000bfa5270 */
[----:B------:R-:W-:Y:S02]  /*0560*/  UISETP.NE.AND UP0, UPT, UR18, 0x2, UPT ;  /* 0x000000021200788c */ /* 0x000fe4000bf05270 */
[----:B------:R-:W-:Y:S02]  /*0570*/  UISETP.NE.OR UP2, UPT, UR41, URZ, UP5 ;  /* 0x000000ff2900728c */ /* 0x000fe4000af45670 */
[----:B------:R-:W-:-:S04]  /*0580*/  USEL UR53, URZ, 0x1, UP0 ;  /* 0x00000001ff357887 */ /* 0x000fc80008000000 */
[----:B------:R-:W-:Y:S02]  /*0590*/  PLOP3.LUT P3, PT, P1, PT, UP2, 0xae, 0xea ;  /* 0x0000000000ea781c */ /* 0x000fe40000f6f52e */
[----:B---3--:R-:W-:-:S13]  /*05a0*/  ISETP.NE.AND P0, PT, R0, RZ, PT ;  /* 0x000000ff0000720c */ /* 0x008fda0003f05270 */
[----:B------:R-:W-:Y:S05]  /*05b0*/  @P0 BRA `(.L_x_9) ;  /* 0x0000000000bc0947 */ /* 0x000fea0003800000 */
[----:B------:R-:W-:Y:S01]  /*05c0*/  ELECT P0, URZ, PT ;  /* 0x0000000000ff782f */ /* 0x000fe20003800000 */
[----:B------:R-:W-:-:S12]  /*05d0*/  BSSY.RECONVERGENT B0, `(.L_x_9) ;  /* 0x000002d000007945 */ /* 0x000fd80003800200 */
[----:B------:R-:W-:Y:S05]  /*05e0*/  @!P0 BRA `(.L_x_10) ;  /* 0x0000000000ac8947 */ /* 0x000fea0003800000 */
[----:B------:R-:W3:Y:S01]  /*05f0*/  S2UR UR5, SR_CgaCtaId ;  /* 0x00000000000579c3 */ /* 0x000ee20000008800 */
[----:B------:R-:W-:Y:S01]  /*0600*/  UMOV UR4, 0x400 ;  /* 0x0000040000047882 */ /* 0x000fe20000000000 */
[----:B------:R-:W-:Y:S02]  /*0610*/  UMOV UR6, 0x1 ;  /* 0x0000000100067882 */ /* 0x000fe40000000000 */
[----:B------:R-:W-:-:S04]  /*0620*/  UIADD3 UR6, UPT, UPT, -UR6, 0x100000, URZ ;  /* 0x0010000006067890 */ /* 0x000fc8000fffe1ff */
[----:B------:R-:W-:Y:S02]  /*0630*/  USHF.L.U32 UR7, UR6, 0xb, URZ ;  /* 0x0000000b06077899 */ /* 0x000fe400080006ff */
[----:B------:R-:W-:Y:S02]  /*0640*/  USHF.L.U32 UR6, UR6, 0x1, URZ ;  /* 0x0000000106067899 */ /* 0x000fe400080006ff */
[----:B---3--:R-:W-:Y:S01]  /*0650*/  ULEA UR4, UR5, UR4, 0x18 ;  /* 0x0000000405047291 */ /* 0x008fe2000f8ec0ff */
[----:B------:R-:W3:Y:S11]  /*0660*/  FENCE.VIEW.ASYNC.S ;  /* 0x00000000000073c6 */ /* 0x000ef60000000000 */
[----:B---3--:R3:W4:Y:S01]  /*0670*/  SYNCS.EXCH.64 URZ, [UR4], UR6 ;  /* 0x0000000604ff75b2 */ /* 0x0087220008000100 */
[----:B------:R3:W1:Y:S01]  /*0680*/  SYNCS.EXCH.64 URZ, [UR4+0x88], UR6 ;  /* 0x0000880604ff75b2 */ /* 0x0006620008000100 */
        /* <DEDUP_REMOVED lines=31> */
[----:B------:R3:W1:Y:S02]  /*0880*/  SYNCS.EXCH.64 URZ, [UR4+0x108], UR6 ;  /* 0x0001080604ff75b2 */ /* 0x0006640008000100 */
[----:B---34-:R-:W-:Y:S01]  /*0890*/  NOP ;  /* 0x0000000000007918 */ /* 0x018fe20000000000 */
.L_x_10:
[----:B------:R-:W-:Y:S05]  /*08a0*/  BSYNC.RECONVERGENT B0 ;  /* 0x0000000000007941 */ /* 0x000fea0003800200 */
.L_x_9:
[----:B------:R-:W3:Y:S01]  /*08b0*/  SHFL.IDX PT, R0, R46, RZ, 0x1f ;  /* 0x00001fff2e007589 */ /* 0x000ee200000e0000 */
[----:B------:R-:W-:Y:S01]  /*08c0*/  NOP ;  /* 0x0000000000007918 */ /* 0x000fe20000000000 */
[----:B---3--:R-:W-:-:S13]  /*08d0*/  ISETP.NE.AND P0, PT, R0, 0x1, PT ;  /* 0x000000010000780c */ /* 0x008fda0003f05270 */
[----:B------:R-:W-:Y:S05]  /*08e0*/  @P0 BRA `(.L_x_11) ;  /* 0x0000000000500947 */ /* 0x000fea0003800000 */
[----:B------:R-:W3:Y:S01]  /*08f0*/  S2UR UR5, SR_CgaCtaId ;  /* 0x00000000000579c3 */ /* 0x000ee20000008800 */
[----:B------:R-:W-:Y:S01]  /*0900*/  UMOV UR4, 0x400 ;  /* 0x0000040000047882 */ /* 0x000fe20000000000 */
[----:B------:R-:W-:Y:S01]  /*0910*/  UMOV UR8, 0x20 ;  /* 0x0000002000087882 */ /* 0x000fe20000000000 */
[----:B------:R-:W-:Y:S01]  /*0920*/  UMOV UR6, 0x80 ;  /* 0x0000008000067882 */ /* 0x000fe20000000000 */
[----:B------:R-:W-:-:S04]  /*0930*/  UIADD3 UR8, UPT, UPT, -UR8, 0x100000, URZ ;  /* 0x0010000008087890 */ /* 0x000fc8000fffe1ff */
[----:B------:R-:W-:Y:S02]  /*0940*/  USHF.L.U32 UR9, UR8, 0xb, URZ ;  /* 0x0000000b08097899 */ /* 0x000fe400080006ff */
[----:B------:R-:W-:Y:S02]  /*0950*/  USHF.L.U32 UR8, UR8, 0x1, URZ ;  /* 0x0000000108087899 */ /* 0x000fe400080006ff */
[----:B------:R-:W-:-:S04]  /*0960*/  UIADD3 UR6, UPT, UPT, -UR6, 0x100000, URZ ;  /* 0x0010000006067890 */ /* 0x000fc8000fffe1ff */
[----:B------:R-:W-:Y:S02]  /*0970*/  USHF.L.U32 UR7, UR6, 0xb, URZ ;  /* 0x0000000b06077899 */ /* 0x000fe400080006ff */
[----:B------:R-:W-:Y:S01]  /*0980*/  USHF.L.U32 UR6, UR6, 0x1, URZ ;  /* 0x0000000106067899 */ /* 0x000fe200080006ff */
[----:B------:R-:W-:Y:S01]  /*0990*/  ELECT P0, URZ, PT ;  /* 0x0000000000ff782f */ /* 0x000fe20003800000 */
[----:B---3--:R-:W-:Y:S01]  /*09a0*/  ULEA UR4, UR5, UR4, 0x18 ;  /* 0x0000000405047291 */ /* 0x008fe2000f8ec0ff */
[----:B------:R-:W3:Y:S11]  /*09b0*/  FENCE.VIEW.ASYNC.S ;  /* 0x00000000000073c6 */ /* 0x000ef60000000000 */
[----:B---3--:R3:W4:Y:S01]  /*09c0*/  SYNCS.EXCH.64 URZ, [UR4+0x110], UR8 ;  /* 0x0001100804ff75b2 */ /* 0x0087220008000100 */
[----:B------:R3:W1:Y:S01]  /*09d0*/  SYNCS.EXCH.64 URZ, [UR4+0x128], UR6 ;  /* 0x0001280604ff75b2 */ /* 0x0006620008000100 */
[----:B------:R3:W1:Y:S01]  /*09e0*/  SYNCS.EXCH.64 URZ, [UR4+0x118], UR8 ;  /* 0x0001180804ff75b2 */ /* 0x0006620008000100 */
[----:B------:R3:W1:Y:S01]  /*09f0*/  SYNCS.EXCH.64 URZ, [UR4+0x130], UR6 ;  /* 0x0001300604ff75b2 */ /* 0x0006620008000100 */
[----:B------:R3:W1:Y:S01]  /*0a00*/  SYNCS.EXCH.64 URZ, [UR4+0x120], UR8 ;  /* 0x0001200804ff75b2 */ /* 0x0006620008000100 */
[----:B------:R3:W1:Y:S01]  /*0a10*/  SYNCS.EXCH.64 URZ, [UR4+0x138], UR6 ;  /* 0x0001380604ff75b2 */ /* 0x0006620008000100 */
[----:B------:R-:W-:Y:S01]  /*0a20*/  NOP ;  /* 0x0000000000007918 */ /* 0x000fe20000000000 */
.L_x_11:
[----:B------:R-:W2:Y:S01]  /*0a30*/  SHFL.IDX PT, R0, R46, RZ, 0x1f ;  /* 0x00001fff2e007589 */ /* 0x000ea200000e0000 */
[----:B------:R-:W-:Y:S01]  /*0a40*/  NOP ;  /* 0x0000000000007918 */ /* 0x000fe20000000000 */
[----:B--2---:R-:W-:-:S13]  /*0a50*/  ISETP.NE.AND P0, PT, R0, 0x3, PT ;  /* 0x000000030000780c */ /* 0x004fda0003f05270 */
[----:B------:R-:W-:Y:S05]  /*0a60*/  @P0 BRA `(.L_x_12) ;  /* 0x0000000000300947 */ /* 0x000fea0003800000 */
[----:B------:R-:W2:Y:S01]  /*0a70*/  S2UR UR5, SR_CgaCtaId ;  /* 0x00000000000579c3 */ /* 0x000ea20000008800 */
[----:B---3--:R-:W-:Y:S01]  /*0a80*/  UMOV UR4, 0x400 ;  /* 0x0000040000047882 */ /* 0x008fe20000000000 */
[----:B------:R-:W-:Y:S01]  /*0a90*/  UMOV UR6, 0x20 ;  /* 0x0000002000067882 */ /* 0x000fe20000000000 */
[----:B------:R-:W-:Y:S01]  /*0aa0*/  ELECT P0, URZ, PT ;  /* 0x0000000000ff782f */ /* 0x000fe20003800000 */
[----:B------:R-:W-:-:S04]  /*0ab0*/  UIADD3 UR6, UPT, UPT, -UR6, 0x100000, URZ ;  /* 0x0010000006067890 */ /* 0x000fc8000fffe1ff */
[----:B------:R-:W-:Y:S02]  /*0ac0*/  USHF.L.U32 UR7, UR6, 0xb, URZ ;  /* 0x0000000b06077899 */ /* 0x000fe400080006ff */
[----:B------:R-:W-:Y:S02]  /*0ad0*/  USHF.L.U32 UR6, UR6, 0x1, URZ ;  /* 0x0000000106067899 */ /* 0x000fe400080006ff */
[----:B--2---:R-:W-:Y:S01]  /*0ae0*/  ULEA UR4, UR5, UR4, 0x18 ;  /* 0x0000000405047291 */ /* 0x004fe2000f8ec0ff */
[----:B------:R-:W2:Y:S11]  /*0af0*/  FENCE.VIEW.ASYNC.S ;  /* 0x00000000000073c6 */ /* 0x000eb60000000000 */
[----:B--2---:R2:W3:Y:S01]  /*0b00*/  SYNCS.EXCH.64 URZ, [UR4+0x140], UR6 ;  /* 0x0001400604ff75b2 */ /* 0x0044e20008000100 */
[----:B------:R2:W1:Y:S01]  /*0b10*/  SYNCS.EXCH.64 URZ, [UR4+0x148], UR6 ;  /* 0x0001480604ff75b2 */ /* 0x0004620008000100 */
[----:B------:R-:W-:Y:S01]  /*0b20*/  NOP ;  /* 0x0000000000007918 */ /* 0x000fe20000000000 */
.L_x_12:
[----:B------:R-:W4:Y:S01]  /*0b30*/  SHFL.IDX PT, R0, R46, RZ, 0x1f ;  /* 0x00001fff2e007589 */ /* 0x000f2200000e0000 */
[----:B------:R-:W-:Y:S01]  /*0b40*/  NOP ;  /* 0x0000000000007918 */ /* 0x000fe20000000000 */
[----:B----4-:R-:W-:-:S13]  /*0b50*/  ISETP.NE.AND P0, PT, R0, 0x4, PT ;  /* 0x000000040000780c */ /* 0x010fda0003f05270 */
[----:B------:R-:W-:Y:S05]  /*0b60*/  @P0 BRA `(.L_x_13) ;  /* 0x0000000000440947 */ /* 0x000fea0003800000 */
[----:B------:R-:W4:Y:S01]  /*0b70*/  S2UR UR5, SR_CgaCtaId ;  /* 0x00000000000579c3 */ /* 0x000f220000008800 */
[----:B--23--:R-:W-:Y:S01]  /*0b80*/  UMOV UR4, 0x1e0 ;  /* 0x000001e000047882 */ /* 0x00cfe20000000000 */
[----:B------:R-:W-:Y:S01]  /*0b90*/  UMOV UR6, 0x400 ;  /* 0x0000040000067882 */ /* 0x000fe20000000000 */
[----:B------:R-:W-:Y:S01]  /*0ba0*/  USEL UR4, UR4, 0x1a0, UP3 ;  /* 0x000001a004047887 */ /* 0x000fe20009800000 */
[----:B------:R-:W-:Y:S01]  /*0bb0*/  UMOV UR8, 0x1 ;  /* 0x0000000100087882 */ /* 0x000fe20000000000 */
[----:B------:R-:W-:Y:S01]  /*0bc0*/  ELECT P0, URZ, PT ;  /* 0x0000000000ff782f */ /* 0x000fe20003800000 */
[----:B------:R-:W-:-:S04]  /*0bd0*/  UIADD3 UR8, UPT, UPT, -UR8, 0x100000, URZ ;  /* 0x0010000008087890 */ /* 0x000fc8000fffe1ff */
[----:B------:R-:W-:Y:S02]  /*0be0*/  USHF.L.U32 UR9, UR8, 0xb, URZ ;  /* 0x0000000b08097899 */ /* 0x000fe400080006ff */
[----:B------:R-:W-:Y:S02]  /*0bf0*/  USHF.L.U32 UR8, UR8, 0x1, URZ ;  /* 0x0000000108087899 */ /* 0x000fe400080006ff */
[----:B----4-:R-:W-:Y:S02]  /*0c00*/  ULEA UR6, UR5, UR6, 0x18 ;  /* 0x0000000605067291 */ /* 0x010fe4000f8ec0ff */
[----:B------:R-:W-:-:S04]  /*0c10*/  UIADD3 UR4, UPT, UPT, -UR4, 0x100000, URZ ;  /* 0x0010000004047890 */ /* 0x000fc8000fffe1ff */
[----:B------:R-:W-:Y:S02]  /*0c20*/  USHF.L.U32 UR5, UR4, 0xb, URZ ;  /* 0x0000000b04057899 */ /* 0x000fe400080006ff */
[----:B------:R-:W-:Y:S01]  /*0c30*/  USHF.L.U32 UR4, UR4, 0x1, URZ ;  /* 0x0000000104047899 */ /* 0x000fe200080006ff */
[----:B------:R-:W2:Y:S03]  /*0c40*/  FENCE.VIEW.ASYNC.S ;  /* 0x00000000000073c6 */ /* 0x000ea60000000000 */
[----:B--2---:R4:W2:Y:S08]  /*0c50*/  SYNCS.EXCH.64 URZ, [UR6+0x150], UR8 ;  /* 0x0001500806ff75b2 */ /* 0x0048b00008000100 */
[----:B------:R4:W3:Y:S02]  /*0c60*/  SYNCS.EXCH.64 URZ, [UR6+0x158], UR4 ;  /* 0x0001580406ff75b2 */ /* 0x0008e40008000100 */
[----:B----4-:R-:W-:Y:S01]  /*0c70*/  NOP ;  /* 0x0000000000007918 */ /* 0x010fe20000000000 */
.L_x_13:
[----:B------:R-:W4:Y:S01]  /*0c80*/  SHFL.IDX PT, R0, R46, RZ, 0x1f ;  /* 0x00001fff2e007589 */ /* 0x000f2200000e0000 */
[----:B------:R-:W-:Y:S01]  /*0c90*/  ISETP.NE.OR P1, PT, RZ, UR18, !P1 ;  /* 0x00000012ff007c0c */ /* 0x000fe2000cf25670 */
[----:B------:R-:W-:Y:S01]  /*0ca0*/  NOP ;  /* 0x0000000000007918 */ /* 0x000fe20000000000 */
[----:B----4-:R-:W-:-:S13]  /*0cb0*/  ISETP.NE.AND P0, PT, R0, 0x5, PT ;  /* 0x000000050000780c */ /* 0x010fda0003f05270 */
[----:B------:R-:W-:Y:S05]  /*0cc0*/  @P0 BRA `(.L_x_14) ;  /* 0x0000000000480947 */ /* 0x000fea0003800000 */
[----:B------:R-:W4:Y:S01]  /*0cd0*/  S2UR UR5, SR_CgaCtaId ;  /* 0x00000000000579c3 */ /* 0x000f220000008800 */
[----:B--23--:R-:W-:Y:S01]  /*0ce0*/  UMOV UR4, 0x400 ;  /* 0x0000040000047882 */ /* 0x00cfe20000000000 */
        /* <DEDUP_REMOVED lines=9> */
[----:B----4-:R-:W-:Y:S01]  /*0d80*/  ULEA UR4, UR5, UR4, 0x18 ;  /* 0x0000000405047291 */ /* 0x010fe2000f8ec0ff */
[----:B------:R-:W2:Y:S11]  /*0d90*/  FENCE.VIEW.ASYNC.S ;  /* 0x00000000000073c6 */ /* 0x000eb60000000000 */
[----:B--2---:R4:W2:Y:S01]  /*0da0*/  SYNCS.EXCH.64 URZ, [UR4+0x160], UR6 ;  /* 0x0001600604ff75b2 */ /* 0x0048a20008000100 */
[----:B------:R4:W3:Y:S01]  /*0db0*/  SYNCS.EXCH.64 URZ, [UR4+0x170], UR8 ;  /* 0x0001700804ff75b2 */ /* 0x0008e20008000100 */
[----:B------:R4:W1:Y:S01]  /*0dc0*/  SYNCS.EXCH.64 URZ, [UR4+0x168], UR6 ;  /* 0x0001680604ff75b2 */ /* 0x0008620008000100 */
[----:B------:R4:W1:Y:S02]  /*0dd0*/  SYNCS.EXCH.64 URZ, [UR4+0x178], UR8 ;  /* 0x0001780804ff75b2 */ /* 0x0008640008000100 */
[----:B----4-:R-:W-:Y:S01]  /*0de0*/  NOP ;  /* 0x0000000000007918 */ /* 0x010fe20000000000 */
.L_x_14:
[----:B--23--:R-:W2:Y:S01]  /*0df0*/  S2UR UR7, SR_CgaCtaId ;  /* 0x00000000000779c3 */ /* 0x00cea20000008800 */
[----:B------:R-:W-:Y:S01]  /*0e00*/  VOTEU.ALL UP0, P1 ;  /* 0x0000000000ff7886 */ /* 0x000fe20000800000 */
[----:B------:R-:W-:Y:S01]  /*0e10*/  UMOV UR4, 0x20 ;  /* 0x0000002000047882 */ /* 0x000fe20000000000 */
[----:B------:R-:W-:Y:S01]  /*0e20*/  NOP ;  /* 0x0000000000007918 */ /* 0x000fe20000000000 */
[----:B------:R-:W-:Y:S01]  /*0e30*/  LOP3.LUT R3, R54, 0x1f, RZ, 0xc0, !PT ;  /* 0x0000001f36037812 */ /* 0x000fe200078ec0ff */
[----:B------:R-:W-:Y:S01]  /*0e40*/  UISETP.NE.AND UP4, UPT, UR18, URZ, UPT ;  /* 0x000000ff1200728c */ /* 0x000fe2000bf85270 */
[----:B------:R-:W-:Y:S01]  /*0e50*/  @!UP0 UMOV UR6, 0x400 ;  /* 0x0000040000068882 */ /* 0x000fe20000000000 */
[----:B------:R-:W-:-:S04]  /*0e60*/  @!UP0 UIADD3 UR4, UPT, UPT, -UR4, 0x100000, URZ ;  /* 0x0010000004048890 */ /* 0x000fc8000fffe1ff */
[----:B------:R-:W-:Y:S02]  /*0e70*/  @!UP0 USHF.L.U32 UR5, UR4, 0xb, URZ ;  /* 0x0000000b04058899 */ /* 0x000fe400080006ff */
[----:B------:R-:W-:Y:S02]  /*0e80*/  @!UP0 USHF.L.U32 UR4, UR4, 0x1, URZ ;  /* 0x0000000104048899 */ /* 0x000fe400080006ff */
[----:B--2---:R-:W-:Y:S01]  /*0e90*/  @!UP0 ULEA UR6, UR7, UR6, 0x18 ;  /* 0x0000000607068291 */ /* 0x004fe2000f8ec0ff */
[----:B------:R-:W2:Y:S01]  /*0ea0*/  LDCU UR7, c[0x0][0x36c] ;  /* 0x00006d80ff0777ac */ /* 0x000ea20008000800 */
[----:B------:R-:W-:Y:S01]  /*0eb0*/  VOTEU.ALL UP0, P1 ;  /* 0x0000000000ff7886 */ /* 0x000fe20000800000 */
[----:B------:R-:W3:Y:S09]  /*0ec0*/  FENCE.VIEW.ASYNC.S ;  /* 0x00000000000073c6 */ /* 0x000ef20000000000 */
[----:B---3--:R3:W4:Y:S01]  /*0ed0*/  @!UP0 SYNCS.EXCH.64 URZ, [UR6+0x180], UR4 ;  /* 0x0001800406ff85b2 */ /* 0x0087220008000100 */
[----:B--2---:R-:W-:-:S09]  /*0ee0*/  UISETP.EQ.U32.AND UP6, UPT, UR7, 0x1, UPT ;  /* 0x000000010700788c */ /* 0x004fd2000bfc2070 */
[----:B---3--:R-:W-:Y:S05]  /*0ef0*/  BRA.U !UP6, `(.L_x_15) ;  /* 0x000000010e087547 */ /* 0x008fea000b800000 */
[----:B-1--4-:R-:W-:Y:S01]  /*0f00*/  UCGABAR_ARV ;  /* 0x00000000000079c7 */ /* 0x012fe20008000000 */
[----:B------:R-:W-:Y:S05]  /*0f10*/  BRA `(.L_x_16) ;  /* 0x0000000000047947 */ /* 0x000fea0003800000 */
.L_x_15:
[----:B-1--4-:R-:W-:Y:S01]  /*0f20*/  NOP ;  /* 0x0000000000007918 */ /* 0x012fe20000000000 */
.L_x_16:
[----:B------:R-:W1:Y:S01]  /*0f30*/  S2UR UR22, SR_CTAID.X ;  /* 0x00000000001679c3 */ /* 0x000e620000002500 */
[----:B------:R-:W-:-:S05]  /*0f40*/  CS2R.32 R49, SR_CgaSize ;  /* 0x0000000000317805 */ /* 0x000fca0000008a00 */
[----:B------:R-:W-:-:S05]  /*0f50*/  IMAD R49, R49, -0xa0, RZ ;  /* 0xffffff6031317824 */ /* 0x000fca00078e02ff */
[----:B------:R-:W-:-:S14]  /*0f60*/  R2UR UR5, R49 ;  /* 0x00000000310572ca */ /* 0x000fdc00000e0000 */
[----:B------:R-:W2:Y:S01]  /*0f70*/  LDCU UR5, c[0x0][UR5+0x2b0] ;  /* 0x00005600050577ac */ /* 0x000ea20008000800 */
[----:B------:R-:W-:-:S05]  /*0f80*/  CS2R.32 R49, SR_CgaSize ;  /* 0x0000000000317805 */ /* 0x000fca0000008a00 */
[----:B------:R-:W-:-:S05]  /*0f90*/  IMAD R49, R49, -0xa0, RZ ;  /* 0xffffff6031317824 */ /* 0x000fca00078e02ff */
[----:B------:R-:W-:-:S14]  /*0fa0*/  R2UR UR4, R49 ;  /* 0x00000000310472ca */ /* 0x000fdc00000e0000 */
[----:B------:R-:W3:Y:S01]  /*0fb0*/  LDCU UR4, c[0x0][UR4+0x2b4] ;  /* 0x00005680040477ac */ /* 0x000ee20008000800 */
[----:B------:R-:W4:Y:S01]  /*0fc0*/  S2UR UR19, SR_CTAID.Y ;  /* 0x00000000001379c3 */ /* 0x000f220000002600 */
[----:B------:R-:W-:-:S05]  /*0fd0*/  CS2R.32 R49, SR_CgaSize ;  /* 0x0000000000317805 */ /* 0x000fca0000008a00 */
[----:B------:R-:W-:-:S05]  /*0fe0*/  IMAD R49, R49, -0xa0, RZ ;  /* 0xffffff6031317824 */ /* 0x000fca00078e02ff */
[----:B------:R-:W-:-:S14]  /*0ff0*/  R2UR UR7, R49 ;  /* 0x00000000310772ca */ /* 0x000fdc00000e0000 */
[----:B------:R-:W3:Y:S01]  /*1000*/  LDCU UR7, c[0x0][UR7+0x2a0] ;  /* 0x00005400070777ac */ /* 0x000ee20008000800 */
[----:B------:R-:W-:-:S05]  /*1010*/  CS2R.32 R49, SR_CgaSize ;  /* 0x0000000000317805 */ /* 0x000fca0000008a00 */
[----:B------:R-:W-:-:S05]  /*1020*/  IMAD R49, R49, -0xa0, RZ ;  /* 0xffffff6031317824 */ /* 0x000fca00078e02ff */
[----:B------:R-:W-:-:S14]  /*1030*/  R2UR UR8, R49 ;  /* 0x00000000310872ca */ /* 0x000fdc00000e0000 */
[----:B------:R-:W3:Y:S01]  /*1040*/  LDCU UR8, c[0x0][UR8+0x2a4] ;  /* 0x00005480080877ac */ /* 0x000ee20008000800 */
[----:B------:R-:W3:Y:S01]  /*1050*/  LDCU UR20, c[0x0][0xb24] ;  /* 0x00016480ff1477ac */ /* 0x000ee20008000800 */
[----:B------:R-:W3:Y:S01]  /*1060*/  LDCU UR39, c[0x0][0xb24] ;  /* 0x00016480ff2777ac */ /* 0x000ee20008000800 */
[----:B-1----:R-:W-:Y:S01]  /*1070*/  I2FP.F32.U32 R2, UR22 ;  /* 0x0000001600027c45 */ /* 0x002fe20008201000 */
[----:B------:R-:W1:Y:S04]  /*1080*/  LDCU UR24, c[0x0][0xb30] ;  /* 0x00016600ff1877ac */ /* 0x000e680008000800 */
[----:B--2---:R-:W-:Y:S01]  /*1090*/  FMUL R2, R2, UR5 ;  /* 0x0000000502027c20 */ /* 0x004fe20008400000 */
[----:B----4-:R-:W-:-:S05]  /*10a0*/  I2FP.F32.U32 R0, UR19 ;  /* 0x0000001300007c45 */ /* 0x010fca0008201000 */
[----:B------:R-:W2:Y:S01]  /*10b0*/  F2I.U32.TRUNC.NTZ R2, R2 ;  /* 0x0000000200027305 */ /* 0x000ea2000020f000 */
[----:B---3--:R-:W-:-:S07]  /*10c0*/  FMUL R0, R0, UR4 ;  /* 0x0000000400007c20 */ /* 0x008fce0008400000 */
[----:B------:R-:W3:Y:S01]  /*10d0*/  F2I.U32.TRUNC.NTZ R0, R0 ;  /* 0x0000000000007305 */ /* 0x000ee2000020f000 */
[----:B--2---:R-:W-:Y:S02]  /*10e0*/  R2UR UR4, R2 ;  /* 0x00000000020472ca */ /* 0x004fe400000e0000 */
[----:B------:R-:W-:Y:S02]  /*10f0*/  PRMT R2, RZ, 0x7610, R2 ;  /* 0x00007610ff027816 */ /* 0x000fe40000000002 */
[----:B---3--:R-:W-:Y:S02]  /*1100*/  R2UR UR6, R0 ;  /* 0x00000000000672ca */ /* 0x008fe400000e0000 */
[----:B------:R-:W-:-:S07]  /*1110*/  PRMT R0, RZ, 0x7610, R0 ;  /* 0x00007610ff007816 */ /* 0x000fce0000000000 */
[----:B------:R-:W-:-:S04]  /*1120*/  UIADD3 UR5, UPT, UPT, -UR4, URZ, URZ ;  /* 0x000000ff04057290 */ /* 0x000fc8000fffe1ff */
[----:B------:R-:W-:Y:S02]  /*1130*/  UIMAD UR5, UR7, UR5, UR22 ;  /* 0x00000005070572a4 */ /* 0x000fe4000f8e0216 */
[----:B------:R-:W-:-:S04]  /*1140*/  UIADD3 UR4, UPT, UPT, -UR6, URZ, URZ ;  /* 0x000000ff06047290 */ /* 0x000fc8000fffe1ff */
[----:B------:R-:W-:Y:S01]  /*1150*/  IMAD.U32 R49, RZ, RZ, UR5 ;  /* 0x00000005ff317e24 */ /* 0x000fe2000f8e00ff */
[----:B------:R-:W-:-:S06]  /*1160*/  UIMAD UR4, UR8, UR4, UR19 ;  /* 0x00000004080472a4 */ /* 0x000fcc000f8e0213 */
[----:B------:R-:W-:Y:S01]  /*1170*/  IMAD.U32 R48, RZ, RZ, UR4 ;  /* 0x00000004ff307e24 */ /* 0x000fe2000f8e00ff */
[----:B-1----:R-:W-:Y:S06]  /*1180*/  BRA.U UP4, `(.L_x_17) ;  /* 0x0000000104307547 */ /* 0x002fec000b800000 */
[----:B------:R-:W-:Y:S01]  /*1190*/  R2UR UR5, R48 ;  /* 0x00000000300572ca */ /* 0x000fe200000e0000 */
[----:B------:R-:W-:Y:S01]  /*11a0*/  UMOV UR7, 0x3 ;  /* 0x0000000300077882 */ /* 0x000fe20000000000 */
[----:B------:R-:W-:-:S11]  /*11b0*/  R2UR UR4, R49 ;  /* 0x00000000310472ca */ /* 0x000fd600000e0000 */
[----:B------:R-:W-:-:S04]  /*11c0*/  UISETP.NE.AND UP0, UPT, UR5, URZ, UPT ;  /* 0x000000ff0500728c */ /* 0x000fc8000bf05270 */
[----:B------:R-:W-:Y:S02]  /*11d0*/  UISETP.LT.U32.OR UP0, UPT, UR4, 0x2, !UP0 ;  /* 0x000000020400788c */ /* 0x000fe4000c701470 */
[----:B------:R-:W-:Y:S02]  /*11e0*/  ULOP3.LUT UR4, UR4, 0xfffffffe, URZ, 0xc0, !UPT ;  /* 0xfffffffe04047892 */ /* 0x000fe4000f8ec0ff */
[----:B------:R-:W-:Y:S02]  /*11f0*/  USEL UR6, URZ, 0x1, !UP0 ;  /* 0x00000001ff067887 */ /* 0x000fe4000c000000 */
[----:B------:R-:W-:Y:S02]  /*1200*/  USEL UR5, URZ, 0x2, !UP0 ;  /* 0x00000002ff057887 */ /* 0x000fe4000c000000 */
[----:B------:R-:W-:Y:S02]  /*1210*/  USHF.L.U32 UR4, UR7, UR4, URZ ;  /* 0x0000000407047299 */ /* 0x000fe400080006ff */
[----:B------:R-:W-:-:S04]  /*1220*/  UIADD3 UR5, UPT, UPT, UR6, UR5, URZ ;  /* 0x0000000506057290 */ /* 0x000fc8000fffe0ff */
[----:B------:R-:W-:Y:S02]  /*1230*/  IMAD.U32 R0, RZ, RZ, UR4 ;  /* 0x00000004ff007e24 */ /* 0x000fe4000f8e00ff */
[----:B------:R-:W-:-:S07]  /*1240*/  IMAD.U32 R2, RZ, RZ, UR5 ;  /* 0x00000005ff027e24 */ /* 0x000fce000f8e00ff */
.L_x_17:
[----:B------:R-:W1:Y:S01]  /*1250*/  S2UR UR49, SR_CTAID.Z ;  /* 0x00000000003179c3 */ /* 0x000e620000002700 */
[----:B------:R-:W-:Y:S01]  /*1260*/  UISETP.GE.AND UP0, UPT, UR20, 0x1, UPT ;  /* 0x000000011400788c */ /* 0x000fe2000bf06270 */
[----:B------:R-:W-:-:S08]  /*1270*/  UMOV UR21, UR22 ;  /* 0x0000001600157c82 */ /* 0x000fd00008000000 */
[----:B------:R-:W-:Y:S05]  /*1280*/  BRA.U !UP0, `(.L_x_18) ;  /* 0x0000000108d47547 */ /* 0x000fea000b800000 */
[----:B------:R-:W2:Y:S01]  /*1290*/  LDCU.128 UR12, c[0x0][0xb10] ;  /* 0x00016200ff0c77ac */ /* 0x000ea20008000c00 */
[----:B------:R-:W3:Y:S01]  /*12a0*/  LDCU UR23, c[0x0][0xb0c] ;  /* 0x00016180ff1777ac */ /* 0x000ee20008000800 */
[----:B------:R-:W4:Y:S01]  /*12b0*/  LDCU UR6, c[0x0][0x370] ;  /* 0x00006e00ff0677ac */ /* 0x000f220008000800 */
[----:B------:R-:W1:Y:S01]  /*12c0*/  LDCU UR7, c[0x0][0x374] ;  /* 0x00006e80ff0777ac */ /* 0x000e620008000800 */
[----:B------:R-:W1:Y:S01]  /*12d0*/  LDCU UR21, c[0x0][0xb20] ;  /* 0x00016400ff1577ac */ /* 0x000e620008000800 */
[----:B--2---:R-:W-:Y:S02]  /*12e0*/  UIMAD.WIDE.U32 UR4, UR22, UR12, URZ ;  /* 0x0000000c160472a5 */ /* 0x004fe4000f8e00ff */
[----:B---3--:R-:W-:Y:S01]  /*12f0*/  UISETP.NE.AND UP0, UPT, UR23, 0x1, UPT ;  /* 0x000000011700788c */ /* 0x008fe2000bf05270 */
[----:B------:R-:W2:Y:S01]  /*1300*/  LDCU.64 UR8, c[0x0][0xb28] ;  /* 0x00016500ff0877ac */ /* 0x000ea20008000a00 */
[----:B----4-:R-:W-:-:S03]  /*1310*/  UIMAD.WIDE.U32 UR10, UR6, UR12, URZ ;  /* 0x0000000c060a72a5 */ /* 0x010fc6000f8e00ff */
[----:B------:R-:W-:Y:S01]  /*1320*/  UMOV UR4, UR5 ;  /* 0x0000000500047c82 */ /* 0x000fe20008000000 */
[----:B------:R-:W-:Y:S02]  /*1330*/  UISETP.NE.AND UP2, UPT, UR20, 0x1, UPT ;  /* 0x000000011400788c */ /* 0x000fe4000bf45270 */
[----:B------:R-:W-:Y:S01]  /*1340*/  USHF.R.U32.HI UR4, URZ, UR13, UR4 ;  /* 0x0000000dff047299 */ /* 0x000fe20008011604 */
[----:B------:R-:W-:Y:S01]  /*1350*/  UMOV UR10, UR11 ;  /* 0x0000000b000a7c82 */ /* 0x000fe20008000000 */
[----:B------:R-:W-:Y:S02]  /*1360*/  UIMAD.WIDE.U32 UR16, UR19, UR15, URZ ;  /* 0x0000000f131072a5 */ /* 0x000fe4000f8e00ff */
[----:B------:R-:W-:Y:S02]  /*1370*/  USEL UR5, UR22, UR4, !UP0 ;  /* 0x0000000416057287 */ /* 0x000fe4000c000000 */
[----:B------:R-:W-:Y:S02]  /*1380*/  @UP0 USHF.R.U32.HI UR6, URZ, UR13, UR10 ;  /* 0x0000000dff060299 */ /* 0x000fe4000801160a */
[----:B------:R-:W-:-:S02]  /*1390*/  UISETP.NE.AND UP0, UPT, UR14, 0x1, UPT ;  /* 0x000000010e00788c */ /* 0x000fc4000bf05270 */
[----:B-1----:R-:W-:Y:S02]  /*13a0*/  UIMAD.WIDE.U32 UR10, UR7, UR15, URZ ;  /* 0x0000000f070a72a5 */ /* 0x002fe4000f8e00ff */
[----:B--2---:R-:W-:Y:S01]  /*13b0*/  UIMAD.WIDE.U32 UR12, UR6, UR8, URZ ;  /* 0x00000008060c72a5 */ /* 0x004fe2000f8e00ff */
[----:B------:R-:W-:Y:S02]  /*13c0*/  UMOV UR4, UR17 ;  /* 0x0000001100047c82 */ /* 0x000fe40008000000 */
[----:B------:R-:W-:Y:S02]  /*13d0*/  USHF.R.U32.HI UR4, URZ, UR21, UR4 ;  /* 0x00000015ff047299 */ /* 0x000fe40008011604 */
[----:B------:R-:W-:Y:S02]  /*13e0*/  UMOV UR10, UR11 ;  /* 0x0000000b000a7c82 */ /* 0x000fe40008000000 */
[----:B------:R-:W-:Y:S01]  /*13f0*/  UMOV UR12, UR13 ;  /* 0x0000000d000c7c82 */ /* 0x000fe20008000000 */
[----:B------:R-:W-:-:S02]  /*1400*/  @UP0 USHF.R.U32.HI UR7, URZ, UR21, UR10 ;  /* 0x00000015ff070299 */ /* 0x000fc4000801160a */
[----:B------:R-:W-:Y:S02]  /*1410*/  USEL UR4, UR19, UR4, !UP0 ;  /* 0x0000000413047287 */ /* 0x000fe4000c000000 */
[----:B------:R-:W-:Y:S02]  /*1420*/  UIMAD.WIDE.U32 UR10, UR7, UR8, URZ ;  /* 0x00000008070a72a5 */ /* 0x000fe4000f8e00ff */
[----:B------:R-:W-:Y:S02]  /*1430*/  @UP2 USHF.R.U32.HI UR6, URZ, UR9, UR12 ;  /* 0x00000009ff062299 */ /* 0x000fe4000801160c */
[----:B------:R-:W-:Y:S02]  /*1440*/  UIMAD.WIDE.U32 UR12, UR4, UR8, URZ ;  /* 0x00000008040c72a5 */ /* 0x000fe4000f8e00ff */
[----:B------:R-:W-:Y:S01]  /*1450*/  UIADD3 UR21, UPT, UPT, -UR5, URZ, URZ ;  /* 0x000000ff05157290 */ /* 0x000fe2000fffe1ff */
[----:B------:R-:W-:Y:S02]  /*1460*/  UMOV UR10, UR11 ;  /* 0x0000000b000a7c82 */ /* 0x000fe40008000000 */
[----:B------:R-:W-:-:S02]  /*1470*/  @UP2 USHF.R.U32.HI UR7, URZ, UR9, UR10 ;  /* 0x00000009ff072299 */ /* 0x000fc4000801160a */
[----:B------:R-:W-:Y:S02]  /*1480*/  UIMAD UR10, UR6, UR20, URZ ;  /* 0x00000014060a72a4 */ /* 0x000fe4000f8e02ff */
[----:B------:R-:W-:Y:S02]  /*1490*/  UIMAD UR7, UR7, UR20, URZ ;  /* 0x00000014070772a4 */ /* 0x000fe4000f8e02ff */
[----:B------:R-:W-:Y:S02]  /*14a0*/  UIMAD UR21, UR23, UR21, UR22 ;  /* 0x00000015171572a4 */ /* 0x000fe4000f8e0216 */
[----:B------:R-:W-:-:S03]  /*14b0*/  UISETP.GE.AND UP0, UPT, UR4, UR7, UPT ;  /* 0x000000070400728c */ /* 0x000fc6000bf06270 */
[----:B------:R-:W-:Y:S01]  /*14c0*/  UMOV UR7, UR13 ;  /* 0x0000000d00077c82 */ /* 0x000fe20008000000 */
[----:B------:R-:W-:Y:S02]  /*14d0*/  UISETP.GE.OR UP0, UPT, UR5, UR10, UP0 ;  /* 0x0000000a0500728c */ /* 0x000fe40008706670 */
[----:B------:R-:W-:Y:S02]  /*14e0*/  UIMAD.WIDE.U32 UR10, UR5, UR8, URZ ;  /* 0x00000008050a72a5 */ /* 0x000fe4000f8e00ff */
[----:B------:R-:W-:Y:S02]  /*14f0*/  USHF.R.U32.HI UR7, URZ, UR9, UR7 ;  /* 0x00000009ff077299 */ /* 0x000fe40008011607 */
[----:B------:R-:W-:Y:S02]  /*1500*/  UIADD3 UR10, UPT, UPT, -UR4, URZ, URZ ;  /* 0x000000ff040a7290 */ /* 0x000fe4000fffe1ff */
[----:B------:R-:W-:Y:S02]  /*1510*/  USEL UR7, UR4, UR7, !UP2 ;  /* 0x0000000704077287 */ /* 0x000fe4000d000000 */
[----:B------:R-:W-:Y:S01]  /*1520*/  UIMAD UR10, UR14, UR10, UR19 ;  /* 0x0000000a0e0a72a4 */ /* 0x000fe2000f8e0213 */
[----:B------:R-:W-:-:S02]  /*1530*/  @!UP0 UMOV UR8, UR11 ;  /* 0x0000000b00088c82 */ /* 0x000fc40008000000 */
[----:B------:R-:W-:Y:S02]  /*1540*/  @!UP0 USHF.R.U32.HI UR8, URZ, UR9, UR8 ;  /* 0x00000009ff088299 */ /* 0x000fe40008011608 */
[----:B------:R-:W-:Y:S02]  /*1550*/  UIADD3 UR9, UPT, UPT, -UR7, URZ, URZ ;  /* 0x000000ff07097290 */ /* 0x000fe4000fffe1ff */
[----:B------:R-:W-:Y:S02]  /*1560*/  @!UP0 USEL UR8, UR5, UR8, !UP2 ;  /* 0x0000000805088287 */ /* 0x000fe4000d000000 */
[----:B------:R-:W-:Y:S02]  /*1570*/  UIMAD UR9, UR20, UR9, UR4 ;  /* 0x00000009140972a4 */ /* 0x000fe4000f8e0204 */
[----:B------:R-:W-:Y:S02]  /*1580*/  @!UP0 UIADD3 UR7, UPT, UPT, UR7, -UR8, URZ ;  /* 0x8000000807078290 */ /* 0x000fe4000fffe0ff */
[----:B------:R-:W-:-:S02]  /*1590*/  @!UP0 UIMAD UR6, UR9, UR6, UR8 ;  /* 0x00000006090682a4 */ /* 0x000fc4000f8e0208 */
[----:B------:R-:W-:-:S04]  /*15a0*/  @!UP0 UIMAD UR4, UR7, UR20, UR5 ;  /* 0x00000014070482a4 */ /* 0x000fc8000f8e0205 */
[----:B------:R-:W-:Y:S01]  /*15b0*/  UIMAD UR19, UR4, UR14, UR10 ;  /* 0x0000000e041372a4 */ /* 0x000fe2000f8e020a */
[----:B------:R-:W-:Y:S02]  /*15c0*/  @!UP0 UMOV UR5, UR6 ;  /* 0x0000000600058c82 */ /* 0x000fe40008000000 */
[----:B------:R-:W-:-:S12]  /*15d0*/  UIMAD UR21, UR5, UR23, UR21 ;  /* 0x00000017051572a4 */ /* 0x000fd8000f8e0215 */
.L_x_18:
[----:B------:R-:W-:-:S09]  /*15e0*/  UISETP.NE.AND UP0, UPT, UR24, 0x1, UPT ;  /* 0x000000011800788c */ /* 0x000fd2000bf05270 */
[----:B------:R-:W-:Y:S05]  /*15f0*/  BRA.U UP0, `(.L_x_19) ;  /* 0x0000000100407547 */ /* 0x000fea000b800000 */
[----:B------:R-:W2:Y:S01]  /*1600*/  LDCU.128 UR8, c[0x0][0xb10] ;  /* 0x00016200ff0877ac */ /* 0x000ea20008000c00 */
[----:B------:R-:W3:Y:S01]  /*1610*/  LDCU UR12, c[0x0][0xb0c] ;  /* 0x00016180ff0c77ac */ /* 0x000ee20008000800 */
[----:B------:R-:W4:Y:S01]  /*1620*/  LDCU UR13, c[0x0][0xb20] ;  /* 0x00016400ff0d77ac */ /* 0x000f220008000800 */
[----:B--2---:R-:W-:Y:S02]  /*1630*/  UIMAD.WIDE.U32 UR4, UR21, UR8, URZ ;  /* 0x00000008150472a5 */ /* 0x004fe4000f8e00ff */
[----:B------:R-:W-:Y:S02]  /*1640*/  UIMAD.WIDE.U32 UR6, UR19, UR11, URZ ;  /* 0x0000000b130672a5 */ /* 0x000fe4000f8e00ff */
[----:B---3--:R-:W-:Y:S02]  /*1650*/  UISETP.NE.AND UP0, UPT, UR12, 0x1, UPT ;  /* 0x000000010c00788c */ /* 0x008fe4000bf05270 */
[----:B------:R-:W-:-:S03]  /*1660*/  USHF.R.U32.HI UR5, URZ, UR9, UR5 ;  /* 0x00000009ff057299 */ /* 0x000fc60008011605 */
[----:B------:R-:W-:Y:S01]  /*1670*/  UMOV UR4, UR7 ;  /* 0x0000000700047c82 */ /* 0x000fe20008000000 */
[----:B------:R-:W-:Y:S02]  /*1680*/  USEL UR5, UR21, UR5, !UP0 ;  /* 0x0000000515057287 */ /* 0x000fe4000c000000 */
[----:B------:R-:W-:Y:S02]  /*1690*/  UISETP.NE.AND UP0, UPT, UR10, 0x1, UPT ;  /* 0x000000010a00788c */ /* 0x000fe4000bf05270 */
[----:B----4-:R-:W-:-:S04]  /*16a0*/  USHF.R.U32.HI UR4, URZ, UR13, UR4 ;  /* 0x0000000dff047299 */ /* 0x010fc80008011604 */
[----:B------:R-:W-:-:S04]  /*16b0*/  USEL UR4, UR19, UR4, !UP0 ;  /* 0x0000000413047287 */ /* 0x000fc8000c000000 */
[----:B------:R-:W-:Y:S02]  /*16c0*/  UIADD3 UR6, UPT, UPT, -UR4, UR5, URZ ;  /* 0x0000000504067290 */ /* 0x000fe4000fffe1ff */
[----:B------:R-:W-:Y:S02]  /*16d0*/  UIADD3 UR4, UPT, UPT, UR4, -UR5, URZ ;  /* 0x8000000504047290 */ /* 0x000fe4000fffe0ff */
[----:B------:R-:W-:Y:S02]  /*16e0*/  UIMAD UR19, UR6, UR10, UR19 ;  /* 0x0000000a061372a4 */ /* 0x000fe4000f8e0213 */
[----:B------:R-:W-:-:S12]  /*16f0*/  UIMAD UR21, UR4, UR12, UR21 ;  /* 0x0000000c041572a4 */ /* 0x000fd8000f8e0215 */
.L_x_19:
[----:B------:R-:W-:Y:S05]  /*1700*/  BRA.U !UP6, `(.L_x_20) ;  /* 0x000000010e0c7547 */ /* 0x000fea000b800000 */
[----:B------:R-:W-:Y:S01]  /*1710*/  UCGABAR_WAIT ;  /* 0x0000000000007dc7 */ /* 0x000fe20008000000 */
[----:B------:R-:W-:Y:S01]  /*1720*/  CCTL.IVALL ;  /* 0x00000000ff00798f */ /* 0x000fe20002000000 */
[----:B------:R-:W-:Y:S05]  /*1730*/  BRA `(.L_x_21) ;  /* 0x0000000000047947 */ /* 0x000fea0003800000 */
.L_x_20:
[----:B------:R-:W-:Y:S06]  /*1740*/  BAR.SYNC.DEFER_BLOCKING 0x0 ;  /* 0x0000000000007b1d */ /* 0x000fec0000010000 */
.L_x_21:
[----:B------:R-:W-:Y:S05]  /*1750*/  BRA.U UP5, `(.L_x_22) ;  /* 0x0000002105887547 */ /* 0x000fea000b800000 */
[----:B------:R-:W2:Y:S01]  /*1760*/  LDCU UR7, c[0x0][0x390] ;  /* 0x00007200ff0777ac */ /* 0x000ea20008000800 */
[----:B------:R-:W-:Y:S01]  /*1770*/  PLOP3.LUT P1, PT, PT, PT, UP3, 0x80, 0x8 ;  /* 0x000000000008781c */ /* 0x000fe20003f2f038 */
[----:B------:R-:W-:Y:S01]  /*1780*/  IMAD.MOV.U32 R2, RZ, RZ, RZ ;  /* 0x000000ffff027224 */ /* 0x000fe200078e00ff */
[----:B------:R-:W-:Y:S01]  /*1790*/  ISETP.EQ.OR P2, PT, R3, RZ, P3 ;  /* 0x000000ff0300720c */ /* 0x000fe20001f42670 */
[----:B------:R-:W3:Y:S01]  /*17a0*/  LDCU UR6, c[0x0][0x5c0] ;  /* 0x0000b800ff0677ac */ /* 0x000ee20008000800 */
[----:B------:R-:W-:Y:S01]  /*17b0*/  PLOP3.LUT P1, PT, P1, PT, PT, 0x8, 0x80 ;  /* 0x000000000080781c */ /* 0x000fe20000f2e170 */
[----:B------:R-:W-:Y:S02]  /*17c0*/  UISETP.NE.AND UP0, UPT, UR18, URZ, UPT ;  /* 0x000000ff1200728c */ /* 0x000fe4000bf05270 */
[----:B------:R-:W-:Y:S02]  /*17d0*/  USHF.L.U32 UR8, UR22, 0x5, URZ ;  /* 0x0000000516087899 */ /* 0x000fe400080006ff */
[----:B------:R-:W-:Y:S01]  /*17e0*/  USEL UR38, UR53, 0x2, UP0 ;  /* 0x0000000235267887 */ /* 0x000fe20008000000 */
[----:B-1----:R-:W1:Y:S01]  /*17f0*/  LDCU UR49, c[0x0][0x370] ;  /* 0x00006e00ff3177ac */ /* 0x002e620008000800 */
[----:B--2---:R-:W-:Y:S01]  /*1800*/  UIADD3 UR5, UPT, UPT, UR7, 0x3f, URZ ;  /* 0x0000003f07057890 */ /* 0x004fe2000fffe0ff */
[----:B------:R-:W2:Y:S03]  /*1810*/  LDCU.64 UR42, c[0x0][0x348] ;  /* 0x00006900ff2a77ac */ /* 0x000ea60008000a00 */
[----:B------:R-:W-:-:S02]  /*1820*/  USHF.R.S32.HI UR4, URZ, 0x1f, UR5 ;  /* 0x0000001fff047899 */ /* 0x000fc40008011405 */
[----:B---3--:R-:W-:Y:S02]  /*1830*/  UIADD3 UR6, UPT, UPT, UR6, 0x3f, URZ ;  /* 0x0000003f06067890 */ /* 0x008fe4000fffe0ff */
[----:B------:R-:W-:Y:S02]  /*1840*/  ULEA.HI UR4, UR4, UR5, URZ, 0x6 ;  /* 0x0000000504047291 */ /* 0x000fe4000f8f30ff */
[----:B------:R-:W-:Y:S02]  /*1850*/  UIADD3 UR5, UPT, UPT, UR7, -0x1, URZ ;  /* 0xffffffff07057890 */ /* 0x000fe4000fffe0ff */
[----:B------:R-:W-:Y:S02]  /*1860*/  USHF.R.S32.HI UR51, URZ, 0x6, UR4 ;  /* 0x00000006ff337899 */ /* 0x000fe40008011404 */
[----:B------:R-:W-:Y:S02]  /*1870*/  UISETP.GE.U32.AND UP1, UPT, UR5, -0x7f, UPT ;  /* 0xffffff810500788c */ /* 0x000fe4000bf26070 */
[----:B------:R-:W-:-:S02]  /*1880*/  UISETP.LT.U32.AND UP0, UPT, UR51, 0x11, UPT ;  /* 0x000000113300788c */ /* 0x000fc4000bf01070 */
[----:B------:R-:W-:Y:S02]  /*1890*/  USHF.R.S32.HI UR4, URZ, 0x1f, UR6 ;  /* 0x0000001fff047899 */ /* 0x000fe40008011406 */
[----:B------:R-:W-:Y:S02]  /*18a0*/  USEL UR50, UR51, 0x11, UP0 ;  /* 0x0000001133327887 */ /* 0x000fe40008000000 */
[----:B------:R-:W-:Y:S02]  /*18b0*/  ULEA.HI UR4, UR4, UR6, URZ, 0x6 ;  /* 0x0000000604047291 */ /* 0x000fe4000f8f30ff */
[----:B------:R-:W-:Y:S02]  /*18c0*/  UIADD3 UR37, UPT, UPT, UR50, -0x1, URZ ;  /* 0xffffffff32257890 */ /* 0x000fe4000fffe0ff */
[----:B------:R-:W-:Y:S02]  /*18d0*/  @UP1 UIADD3 UR37, UPT, UPT, UR50, URZ, URZ ;  /* 0x000000ff32251290 */ /* 0x000fe4000fffe0ff */
[----:B------:R-:W-:-:S02]  /*18e0*/  USHF.L.U32 UR56, UR22, 0x6, URZ ;  /* 0x0000000616387899 */ /* 0x000fc400080006ff */
[----:B------:R-:W-:Y:S01]  /*18f0*/  UIADD3 UR55, UPT, UPT, UR7, 0x7e, URZ ;  /* 0x0000007e07377890 */ /* 0x000fe2000fffe0ff */
[----:B------:R-:W3:Y:S01]  /*1900*/  LDCU UR48, c[0x0][0x374] ;  /* 0x00006e80ff3077ac */ /* 0x000ee20008000800 */
[----:B------:R-:W-:Y:S02]  /*1910*/  ULOP3.LUT UR54, UR8, 0x20, URZ, 0xc0, !UPT ;  /* 0x0000002008367892 */ /* 0x000fe4000f8ec0ff */
[----:B------:R-:W-:Y:S02]  /*1920*/  USHF.R.S32.HI UR47, URZ, 0x6, UR4 ;  /* 0x00000006ff2f7899 */ /* 0x000fe40008011404 */
[----:B------:R-:W-:Y:S02]  /*1930*/  UIADD3 UR52, UPT, UPT, UR51, -UR50, URZ ;  /* 0x8000003233347290 */ /* 0x000fe4000fffe0ff */
[----:B------:R-:W-:Y:S01]  /*1940*/  UIADD3 UR37, UPT, UPT, UR37, 0x1, URZ ;  /* 0x0000000125257890 */ /* 0x000fe2000fffe0ff */
[----:B------:R-:W-:Y:S01]  /*1950*/  UMOV UR23, 0x1 ;  /* 0x0000000100177882 */ /* 0x000fe20000000000 */
[----:B-12---:R-:W-:-:S10]  /*1960*/  UMOV UR25, URZ ;  /* 0x000000ff00197c82 */ /* 0x006fd40008000000 */
.L_x_40:
[----:B------:R-:W-:Y:S01]  /*1970*/  IMAD.U32 R4, RZ, RZ, UR47 ;  /* 0x0000002fff047e24 */ /* 0x000fe2000f8e00ff */
[----:B------:R-:W1:Y:S04]  /*1980*/  LDCU UR46, c[0x0][0x5c4] ;  /* 0x0000b880ff2e77ac */ /* 0x000e680008000800 */
[-C--:B------:R-:W-:Y:S01]  /*1990*/  IABS R0, R4.reuse ;  /* 0x0000000400007213 */ /* 0x080fe20000000000 */
[----:B------:R-:W-:Y:S01]  /*19a0*/  UMOV UR24, 0x400 ;  /* 0x0000040000187882 */ /* 0x000fe20000000000 */
[----:B------:R-:W-:Y:S01]  /*19b0*/  IABS R4, R4 ;  /* 0x0000000400047213 */ /* 0x000fe20000000000 */
[----:B------:R-:W-:Y:S01]  /*19c0*/  UMOV UR15, URZ ;  /* 0x000000ff000f7c82 */ /* 0x000fe20008000000 */
[----:B------:R-:W-:Y:S01]  /*19d0*/  R2UR UR6, R0 ;  /* 0x00000000000672ca */ /* 0x000fe200000e0000 */
[----:B-1----:R-:W-:-:S12]  /*19e0*/  IMAD.U32 R3, RZ, RZ, UR46 ;  /* 0x0000002eff037e24 */ /* 0x002fd8000f8e00ff */
[----:B------:R-:W1:Y:S08]  /*19f0*/  I2F.RP R0, UR6 ;  /* 0x0000000600007d06 */ /* 0x000e700008209400 */
[----:B-1----:R-:W1:Y:S02]  /*1a00*/  MUFU.RCP R0, R0 ;  /* 0x0000000000007308 */ /* 0x002e640000001000 */
[----:B-1----:R-:W-:-:S06]  /*1a10*/  VIADD R0, R0, 0xffffffe ;  /* 0x0ffffffe00007836 */ /* 0x002fcc0000000000 */
[----:B------:R-:W1:Y:S02]  /*1a20*/  F2I.FTZ.U32.TRUNC.NTZ R0, R0 ;  /* 0x0000000000007305 */ /* 0x000e64000021f000 */
[----:B-1----:R-:W-:Y:S02]  /*1a30*/  R2UR UR5, R0 ;  /* 0x00000000000572ca */ /* 0x002fe400000e0000 */
[----:B------:R-:W-:Y:S01]  /*1a40*/  IABS R0, R3 ;  /* 0x0000000300007213 */ /* 0x000fe20000000000 */
[----:B------:R-:W-:-:S03]  /*1a50*/  IMAD.U32 R3, RZ, RZ, UR19 ;  /* 0x00000013ff037e24 */ /* 0x000fc6000f8e00ff */
[----:B------:R-:W-:Y:S01]  /*1a60*/  R2UR UR8, R0 ;  /* 0x00000000000872ca */ /* 0x000fe200000e0000 */
[----:B------:R-:W-:Y:S01]  /*1a70*/  IMAD.MOV R0, RZ, RZ, -R4 ;  /* 0x000000ffff007224 */ /* 0x000fe200078e0a04 */
[----:B------:R-:W-:-:S04]  /*1a80*/  IABS R3, R3 ;  /* 0x0000000300037213 */ /* 0x000fc80000000000 */
[----:B------:R-:W-:Y:S01]  /*1a90*/  R2UR UR9, R3 ;  /* 0x00000000030972ca */ /* 0x000fe200000e0000 */
[----:B------:R-:W-:-:S04]  /*1aa0*/  UIADD3 UR4, UPT, UPT, URZ, -UR5, URZ ;  /* 0x80000005ff047290 */ /* 0x000fc8000fffe0ff */
[----:B------:R-:W-:Y:S02]  /*1ab0*/  UIMAD UR7, UR4, UR6, URZ ;  /* 0x00000006040772a4 */ /* 0x000fe4000f8e02ff */
[----:B------:R-:W1:Y:S01]  /*1ac0*/  I2F.RP R3, UR8 ;  /* 0x0000000800037d06 */ /* 0x000e620008209400 */
[----:B------:R-:W-:Y:S02]  /*1ad0*/  UMOV UR4, URZ ;  /* 0x000000ff00047c82 */ /* 0x000fe40008000000 */
[----:B------:R-:W-:Y:S02]  /*1ae0*/  UIMAD.WIDE.U32 UR4, UR5, UR7, UR4 ;  /* 0x00000007050472a5 */ /* 0x000fe4000f8e0004 */
[----:B------:R-:W-:-:S05]  /*1af0*/  R2UR UR7, R0 ;  /* 0x00000000000772ca */ /* 0x000fca00000e0000 */
[----:B------:R-:W-:Y:S02]  /*1b00*/  UMOV UR4, UR5 ;  /* 0x0000000500047c82 */ /* 0x000fe40008000000 */
[----:B------:R-:W-:Y:S01]  /*1b10*/  UIMAD.WIDE.U32 UR4, UR4, UR9, URZ ;  /* 0x00000009040472a5 */ /* 0x000fe2000f8e00ff */
[----:B-1----:R-:W1:Y:S06]  /*1b20*/  MUFU.RCP R0, R3 ;  /* 0x0000000300007308 */ /* 0x002e6c0000001000 */
[----:B------:R-:W-:Y:S02]  /*1b30*/  UMOV UR4, UR5 ;  /* 0x0000000500047c82 */ /* 0x000fe40008000000 */
[----:B------:R-:W-:-:S04]  /*1b40*/  UIMAD UR5, UR4, UR7, UR9 ;  /* 0x00000007040572a4 */ /* 0x000fc8000f8e0209 */
[----:B------:R-:W-:Y:S01]  /*1b50*/  UISETP.GT.U32.AND UP0, UPT, UR6, UR5, UPT ;  /* 0x000000050600728c */ /* 0x000fe2000bf04070 */
[----:B-1----:R-:W-:Y:S02]  /*1b60*/  VIADD R0, R0, 0xffffffe ;  /* 0x0ffffffe00007836 */ /* 0x002fe40000000000 */
[----:B------:R-:W-:-:S08]  /*1b70*/  IMAD.U32 R3, RZ, RZ, UR23 ;  /* 0x00000017ff037e24 */ /* 0x000fd0000f8e00ff */
[----:B------:R-:W-:Y:S01]  /*1b80*/  @!UP0 UIADD3 UR5, UPT, UPT, UR5, -UR6, URZ ;  /* 0x8000000605058290 */ /* 0x000fe2000fffe0ff */
[----:B------:R-:W1:Y:S01]  /*1b90*/  F2I.FTZ.U32.TRUNC.NTZ R0, R0 ;  /* 0x0000000000007305 */ /* 0x000e62000021f000 */
[----:B------:R-:W-:Y:S01]  /*1ba0*/  @!UP0 UIADD3 UR4, UPT, UPT, UR4, 0x1, URZ ;  /* 0x0000000104048890 */ /* 0x000fe2000fffe0ff */
[----:B------:R-:W-:Y:S01]  /*1bb0*/  SHF.L.U32 R3, R3, 0x1f, RZ ;  /* 0x0000001f03037819 */ /* 0x000fe200000006ff */
[----:B------:R-:W-:Y:S01]  /*1bc0*/  UISETP.GE.U32.AND UP1, UPT, UR5, UR6, UPT ;  /* 0x000000060500728c */ /* 0x000fe2000bf26070 */
[----:B------:R-:W2:Y:S01]  /*1bd0*/  S2UR UR6, SR_CgaCtaId ;  /* 0x00000000000679c3 */ /* 0x000ea20000008800 */
[----:B------:R-:W-:-:S04]  /*1be0*/  ULOP3.LUT UR5, UR19, UR47, URZ, 0x3c, !UPT ;  /* 0x0000002f13057292 */ /* 0x000fc8000f8e3cff */
[----:B------:R-:W-:-:S05]  /*1bf0*/  UISETP.GE.AND UP0, UPT, UR5, URZ, UPT ;  /* 0x000000ff0500728c */ /* 0x000fca000bf06270 */
[----:B------:R-:W-:Y:S01]  /*1c00*/  @UP1 UIADD3 UR4, UPT, UPT, UR4, 0x1, URZ ;  /* 0x0000000104041890 */ /* 0x000fe2000fffe0ff */
[----:B-1----:R-:W-:Y:S01]  /*1c10*/  R2UR UR7, R0 ;  /* 0x00000000000772ca */ /* 0x002fe200000e0000 */
[----:B------:R-:W-:-:S05]  /*1c20*/  UISETP.NE.AND UP1, UPT, UR47, URZ, UPT ;  /* 0x000000ff2f00728c */ /* 0x000fca000bf25270 */
[----:B------:R-:W-:Y:S02]  /*1c30*/  UMOV UR5, UR4 ;  /* 0x0000000400057c82 */ /* 0x000fe40008000000 */
[----:B------:R-:W-:-:S04]  /*1c40*/  @!UP0 UIADD3 UR5, UPT, UPT, -UR5, URZ, URZ ;  /* 0x000000ff05058290 */ /* 0x000fc8000fffe1ff */
[----:B------:R-:W-:Y:S02]  /*1c50*/  @!UP1 ULOP3.LUT UR5, URZ, UR47, URZ, 0x33, !UPT ;  /* 0x0000002fff059292 */ /* 0x000fe4000f8e33ff */
[----:B--2---:R-:W-:Y:S02]  /*1c60*/  ULEA UR24, UR6, UR24, 0x18 ;  /* 0x0000001806187291 */ /* 0x004fe4000f8ec0ff */
[----:B------:R-:W-:Y:S02]  /*1c70*/  UIADD3 UR4, UPT, UPT, URZ, -UR7, URZ ;  /* 0x80000007ff047290 */ /* 0x000fe4000fffe0ff */
[----:B------:R-:W-:Y:S01]  /*1c80*/  IMAD.U32 R0, RZ, RZ, UR5 ;  /* 0x00000005ff007e24 */ /* 0x000fe2000f8e00ff */
[----:B------:R-:W-:Y:S02]  /*1c90*/  ULEA UR6, UR25, UR24, 0x3 ;  /* 0x0000001819067291 */ /* 0x000fe4000f8e18ff */
[----:B------:R-:W-:Y:S02]  /*1ca0*/  UIMAD UR4, UR4, UR8, URZ ;  /* 0x00000008040472a4 */ /* 0x000fe4000f8e02ff */
[----:B------:R-:W-:-:S04]  /*1cb0*/  IABS R0, R0 ;  /* 0x0000000000007213 */ /* 0x000fc80000000000 */
[----:B------:R-:W-:Y:S01]  /*1cc0*/  R2UR UR9, R0 ;  /* 0x00000000000972ca */ /* 0x000fe200000e0000 */
[----:B------:R1:W2:Y:S01]  /*1cd0*/  SYNCS.PHASECHK.TRANS64.TRYWAIT P0, [UR6+0x88], R3 ;  /* 0x00008803ff0075a7 */ /* 0x0002a20008001106 */
[----:B------:R-:W-:Y:S02]  /*1ce0*/  UMOV UR6, URZ ;  /* 0x000000ff00067c82 */ /* 0x000fe40008000000 */
[----:B------:R-:W-:-:S07]  /*1cf0*/  UIMAD.WIDE.U32 UR6, UR7, UR4, UR6 ;  /* 0x00000004070672a5 */ /* 0x000fce000f8e0006 */
[----:B------:R-:W-:Y:S02]  /*1d00*/  UMOV UR6, UR7 ;  /* 0x0000000700067c82 */ /* 0x000fe40008000000 */
[----:B------:R-:W-:-:S07]  /*1d10*/  UIMAD.WIDE.U32 UR6, UR6, UR9, URZ ;  /* 0x00000009060672a5 */ /* 0x000fce000f8e00ff */
[----:B------:R-:W-:Y:S02]  /*1d20*/  UMOV UR4, UR7 ;  /* 0x0000000700047c82 */ /* 0x000fe40008000000 */
[----:B------:R-:W-:-:S04]  /*1d30*/  UIADD3 UR6, UPT, UPT, -UR4, URZ, URZ ;  /* 0x000000ff04067290 */ /* 0x000fc8000fffe1ff */
[----:B------:R-:W-:-:S04]  /*1d40*/  UIMAD UR6, UR8, UR6, UR9 ;  /* 0x00000006080672a4 */ /* 0x000fc8000f8e0209 */
[----:B------:R-:W-:-:S11]  /*1d50*/  UISETP.GT.U32.AND UP0, UPT, UR8, UR6, UPT ;  /* 0x000000060800728c */ /* 0x000fd6000bf04070 */
[----:B------:R-:W-:Y:S02]  /*1d60*/  @!UP0 UIADD3 UR6, UPT, UPT, UR6, -UR8, URZ ;  /* 0x8000000806068290 */ /* 0x000fe4000fffe0ff */
[----:B------:R-:W-:Y:S02]  /*1d70*/  @!UP0 UIADD3 UR4, UPT, UPT, UR4, 0x1, URZ ;  /* 0x0000000104048890 */ /* 0x000fe4000fffe0ff */
[----:B------:R-:W-:Y:S02]  /*1d80*/  UISETP.GE.U32.AND UP1, UPT, UR6, UR8, UPT ;  /* 0x000000080600728c */ /* 0x000fe4000bf26070 */
[----:B------:R-:W-:-:S04]  /*1d90*/  ULOP3.LUT UR6, UR5, UR46, URZ, 0x3c, !UPT ;  /* 0x0000002e05067292 */ /* 0x000fc8000f8e3cff */
[----:B------:R-:W-:Y:S02]  /*1da0*/  UISETP.GE.AND UP0, UPT, UR6, URZ, UPT ;  /* 0x000000ff0600728c */ /* 0x000fe4000bf06270 */
[----:B------:R-:W-:-:S03]  /*1db0*/  ULEA.HI UR6, UR21, UR21, URZ, 0x1 ;  /* 0x0000001515067291 */ /* 0x000fc6000f8f08ff */
[----:B------:R-:W-:Y:S02]  /*1dc0*/  @UP1 UIADD3 UR4, UPT, UPT, UR4, 0x1, URZ ;  /* 0x0000000104041890 */ /* 0x000fe4000fffe0ff */
[----:B------:R-:W-:Y:S02]  /*1dd0*/  UISETP.NE.AND UP1, UPT, UR46, URZ, UPT ;  /* 0x000000ff2e00728c */ /* 0x000fe4000bf25270 */
[----:B------:R-:W-:-:S03]  /*1de0*/  USHF.L.U32 UR6, UR6, 0x6, URZ ;  /* 0x0000000606067899 */ /* 0x000fc600080006ff */
[----:B------:R-:W-:Y:S01]  /*1df0*/  UMOV UR36, UR4 ;  /* 0x0000000400247c82 */ /* 0x000fe20008000000 */
[----:B------:R-:W-:Y:S02]  /*1e00*/  UIADD3 UR4, UPT, UPT, -UR5, URZ, URZ ;  /* 0x000000ff05047290 */ /* 0x000fe4000fffe1ff */
[----:B------:R-:W-:Y:S02]  /*1e10*/  @!UP0 UIADD3 UR36, UPT, UPT, -UR36, URZ, URZ ;  /* 0x000000ff24248290 */ /* 0x000fe4000fffe1ff */
[----:B------:R-:W-:Y:S02]  /*1e20*/  UISETP.GE.U32.AND UP0, UPT, UR55, 0x7f, UPT ;  /* 0x0000007f3700788c */ /* 0x000fe4000bf06070 */
[----:B------:R-:W-:Y:S02]  /*1e30*/  @!UP1 ULOP3.LUT UR36, URZ, UR46, URZ, 0x33, !UPT ;  /* 0x0000002eff249292 */ /* 0x000fe4000f8e33ff */
[----:B------:R-:W-:Y:S02]  /*1e40*/  ULOP3.LUT UR34, UR6, 0xffffff80, URZ, 0xc0, !UPT ;  /* 0xffffff8006227892 */ /* 0x000fe4000f8ec0ff */
[----:B------:R-:W-:-:S02]  /*1e50*/  UIMAD UR4, UR47, UR4, UR19 ;  /* 0x000000042f0472a4 */ /* 0x000fc4000f8e0213 */
[----:B------:R-:W-:Y:S02]  /*1e60*/  UIADD3 UR6, UPT, UPT, -UR36, URZ, URZ ;  /* 0x000000ff24067290 */ /* 0x000fe4000fffe1ff */
[----:B------:R-:W-:Y:S02]  /*1e70*/  ULOP3.LUT UR34, UR34, 0x40, UR56, 0xf8, !UPT ;  /* 0x0000004022227892 */ /* 0x000fe4000f8ef838 */
[----:B------:R-:W-:Y:S02]  /*1e80*/  ULEA UR10, UR4, UR54, 0x6 ;  /* 0x00000036040a7291 */ /* 0x000fe4000f8e30ff */
[----:B------:R-:W-:Y:S01]  /*1e90*/  UIMAD UR46, UR46, UR6, UR5 ;  /* 0x000000062e2e72a4 */ /* 0x000fe2000f8e0205 */
[----:B-1----:R-:W-:Y:S11]  /*1ea0*/  BRA.U !UP0, `(.L_x_23) ;  /* 0x0000000508287547 */ /* 0x002ff6000b800000 */
[----:B------:R-:W1:Y:S01]  /*1eb0*/  LDCU.64 UR12, c[0x0][0x5b0] ;  /* 0x0000b600ff0c77ac */ /* 0x000e620008000a00 */
[----:B------:R-:W1:Y:S01]  /*1ec0*/  LDCU.64 UR8, c[0x0][0x5d8] ;  /* 0x0000bb00ff0877ac */ /* 0x000e620008000a00 */
[----:B------:R-:W4:Y:S01]  /*1ed0*/  LDCU UR19, c[0x0][0x598] ;  /* 0x0000b300ff1377ac */ /* 0x000f220008000800 */
[----:B------:R-:W2:Y:S01]  /*1ee0*/  LDCU UR18, c[0x0][0x58c] ;  /* 0x0000b180ff1277ac */ /* 0x000ea20008000800 */
[----:B------:R-:W2:Y:S01]  /*1ef0*/  LDCU UR21, c[0x0][0x59c] ;  /* 0x0000b380ff1577ac */ /* 0x000ea20008000800 */
[----:B------:R-:W2:Y:S01]  /*1f00*/  LDCU UR20, c[0x0][0x5a0] ;  /* 0x0000b400ff1477ac */ /* 0x000ea20008000800 */
[----:B------:R-:W2:Y:S01]  /*1f10*/  LDCU.64 UR16, c[0x0][0x590] ;  /* 0x0000b200ff1077ac */ /* 0x000ea20008000a00 */
[----:B------:R-:W2:Y:S01]  /*1f20*/  LDCU.64 UR6, c[0x0][0x5b8] ;  /* 0x0000b700ff0677ac */ /* 0x000ea20008000a00 */
[----:B------:R-:W2:Y:S01]  /*1f30*/  LDCU.64 UR4, c[0x0][0x5d0] ;  /* 0x0000ba00ff0477ac */ /* 0x000ea20008000a00 */
[----:B-1----:R-:W-:Y:S02]  /*1f40*/  UIMAD UR31, UR46, UR12, UR8 ;  /* 0x0000000c2e1f72a4 */ /* 0x002fe4000f8e0208 */
[----:B------:R-:W-:Y:S01]  /*1f50*/  UIMAD UR30, UR36, UR13, UR9 ;  /* 0x0000000d241e72a4 */ /* 0x000fe2000f8e0209 */
[----:B------:R-:W-:Y:S01]  /*1f60*/  UMOV UR14, URZ ;  /* 0x000000ff000e7c82 */ /* 0x000fe20008000000 */
[----:B----4-:R-:W-:-:S10]  /*1f70*/  UMOV UR22, UR25 ;  /* 0x0000001900167c82 */ /* 0x010fd40008000000 */
.L_x_29:
[----:B--2---:R-:W-:Y:S01]  /*1f80*/  @!P3 MOV R3, 0x6000 ;  /* 0x000060000003b802 */ /* 0x004fe20000000f00 */
[----:B------:R-:W-:Y:S01]  /*1f90*/  ULEA UR11, UR22, UR24, 0x3 ;  /* 0x00000018160b7291 */ /* 0x000fe2000f8e18ff */
[----:B--2-4-:R-:W-:Y:S11]  /*1fa0*/  @P0 BRA `(.L_x_24) ;  /* 0x0000000000100947 */ /* 0x014ff60003800000 */
[----:B------:R-:W-:Y:S04]  /*1fb0*/  MOV R4, UR23 ;  /* 0x0000001700047c02 */ /* 0x000fe80008000f00 */
[----:B------:R-:W-:Y:S04]  /*1fc0*/  SHF.L.U32 R4, R4, 0x1f, RZ ;  /* 0x0000001f04047819 */ /* 0x000fe800000006ff */
[----:B------:R-:W1:Y:S02]  /*1fd0*/  SYNCS.PHASECHK.TRANS64.TRYWAIT P0, [UR11+0x88], R4 ;  /* 0x00008804ff0075a7 */ /* 0x000e64000800110b */
[----:B-1----:R-:W-:Y:S05]  /*1fe0*/  @!P0 BRA `(.L_x_25) ;  /* 0x0000007000108947 */ /* 0x002fea0003800000 */
.L_x_24:
[----:B------:R2:W-:Y:S01]  /*1ff0*/  @!P3 SYNCS.ARRIVE.TRANS64 RZ, [UR11], R3 ;  /* 0x00000003ffffb9a7 */ /* 0x0005e2000800000b */
[----:B------:R-:W-:Y:S04]  /*2000*/  ULOP3.LUT UR8, UR38, 0x2, URZ, 0xfc, !UPT ;  /* 0x0000000226087892 */ /* 0x000fe8000f8efcff */
[----:B------:R-:W-:Y:S09]  /*2010*/  UISETP.NE.AND UP0, UPT, UR8, 0x2, UPT ;  /* 0x000000020800788c */ /* 0x000ff2000bf05270 */
[----:B------:R-:W-:Y:S05]  /*2020*/  BRA.U UP0, `(.L_x_26) ;  /* 0x0000000100047547 */ /* 0x000fea000b800000 */
[----:B---3--:R-:W-:Y:S05]  /*2030*/  BPT.TRAP 0x1 ;  /* 0x000000040000795c */ /* 0x008fea0000300000 */
.L_x_26:
[----:B------:R-:W-:Y:S04]  /*2040*/  BSSY.RECONVERGENT B0, `(.L_x_27) ;  /* 0x0000003000007945 */ /* 0x000fe80003800200 */
[----:B------:R-:W-:Y:S05]  /*2050*/  @P2 BRA `(.L_x_28) ;  /* 0x0000000000042947 */ /* 0x000fea0003800000 */
[----:B---3--:R-:W-:Y:S05]  /*2060*/  BPT.TRAP 0x1 ;  /* 0x000000040000795c */ /* 0x008fea0000300000 */
.L_x_28:
[----:B---3--:R-:W-:Y:S05]  /*2070*/  BSYNC.RECONVERGENT B0 ;  /* 0x0000000000007941 */ /* 0x008fea0003800200 */
.L_x_27:
[----:B------:R-:W-:Y:S02]  /*2080*/  UIADD3 UR8, UPT, UPT, UR22, 0x1, URZ ;  /* 0x0000000116087890 */ /* 0x000fe4000fffe0ff */
[----:B------:R-:W-:Y:S02]  /*2090*/  USHF.L.U32 UR35, UR14, 0x6, URZ ;  /* 0x000000060e237899 */ /* 0x000fe400080006ff */
[----:B------:R-:W-:Y:S02]  /*20a0*/  UISETP.NE.AND UP0, UPT, UR8, 0x11, UPT ;  /* 0x000000110800788c */ /* 0x000fe4000bf05270 */
[----:B------:R-:W-:Y:S02]  /*20b0*/  UISETP.NE.AND UP2, UPT, UR19, 0x1, UPT ;  /* 0x000000011300788c */ /* 0x000fe4000bf45270 */
[----:B------:R-:W-:Y:S02]  /*20c0*/  USEL UR9, URZ, 0x1, UP0 ;  /* 0x00000001ff097887 */ /* 0x000fe40008000000 */
[----:B------:R-:W-:Y:S02]  /*20d0*/  USEL UR25, UR8, URZ, UP0 ;  /* 0x000000ff08197287 */ /* 0x000fe40008000000 */
[----:B------:R-:W-:Y:S02]  /*20e0*/  ULOP3.LUT UR23, UR23, UR9, URZ, 0x3c, !UPT ;  /* 0x0000000917177292 */ /* 0x000fe4000f8e3cff */
[----:B------:R-:W-:Y:S02]  /*20f0*/  ULEA UR8, UR25, UR24, 0x3 ;  /* 0x0000001819087291 */ /* 0x000fe4000f8e18ff */
[----:B------:R-:W-:Y:S02]  /*2100*/  UISETP.NE.AND UP0, UPT, UR18, 0x1, UPT ;  /* 0x000000011200788c */ /* 0x000fe4000bf05270 */
[----:B------:R-:W-:Y:S01]  /*2110*/  UIADD3 UR28, UP1, UPT, UR42, 0x80, URZ ;  /* 0x000000802a1c7890 */ /* 0x000fe2000ff3e0ff */
[----:B-1----:R-:W-:Y:S01]  /*2120*/  MOV R0, UR23 ;  /* 0x0000001700007c02 */ /* 0x002fe20008000f00 */
[----:B------:R-:W-:Y:S02]  /*2130*/  ULEA UR15, UR22, UR24, 0xd ;  /* 0x00000018160f7291 */ /* 0x000fe4000f8e68ff */
[----:B------:R-:W-:Y:S01]  /*2140*/  ULOP3.LUT UR33, UR11, 0xfefffff8, URZ, 0xc0, !UPT ;  /* 0xfefffff80b217892 */ /* 0x000fe2000f8ec0ff */
[----:B------:R-:W-:Y:S01]  /*2150*/  SHF.L.U32 R0, R0, 0x1f, RZ ;  /* 0x0000001f00007819 */ /* 0x000fe200000006ff */
[----:B------:R-:W-:Y:S02]  /*2160*/  UIADD3.X UR29, UPT, UPT, URZ, UR43, URZ, UP1, !UPT ;  /* 0x0000002bff1d7290 */ /* 0x000fe40008ffe4ff */
[----:B------:R-:W-:Y:S01]  /*2170*/  UIADD3 UR32, UPT, UPT, UR15, 0x3300, URZ ;  /* 0x000033000f207890 */ /* 0x000fe2000fffe0ff */
[----:B------:R1:W4:Y:S01]  /*2180*/  SYNCS.PHASECHK.TRANS64.TRYWAIT P0, [UR8+0x88], R0 ;  /* 0x00008800ff0075a7 */ /* 0x0003220008001108 */
[----:B------:R-:W-:Y:S02]  /*2190*/  UIMAD.WIDE.U32 UR8, UR35, UR16, URZ ;  /* 0x00000010230872a5 */ /* 0x000fe4000f8e00ff */
[----:B------:R-:W-:Y:S02]  /*21a0*/  ULEA UR27, UR22, UR24, 0xc ;  /* 0x00000018161b7291 */ /* 0x000fe4000f8e60ff */
[----:B------:R-:W-:Y:S02]  /*21b0*/  USHF.R.U32.HI UR9, URZ, UR17, UR9 ;  /* 0x00000011ff097299 */ /* 0x000fe40008011609 */
[----:B------:R-:W-:Y:S02]  /*21c0*/  UPRMT UR22, UR31, 0x40, UR30 ;  /* 0x000000401f167896 */ /* 0x000fe4000800001e */
[----:B------:R-:W-:Y:S02]  /*21d0*/  USEL UR9, UR35, UR9, !UP0 ;  /* 0x0000000923097287 */ /* 0x000fe4000c000000 */
[----:B------:R-:W-:Y:S02]  /*21e0*/  UIADD3 UR26, UP0, UPT, UR42, 0x180, URZ ;  /* 0x000001802a1a7890 */ /* 0x000fe4000ff1e0ff */
[----:B------:R-:W-:Y:S02]  /*21f0*/  UIMAD.WIDE.U32 UR12, UR9, UR21, URZ ;  /* 0x00000015090c72a5 */ /* 0x000fe4000f8e00ff */
[----:B------:R-:W-:Y:S02]  /*2200*/  UIADD3 UR11, UPT, UPT, -UR9, URZ, URZ ;  /* 0x000000ff090b7290 */ /* 0x000fe4000fffe1ff */
[----:B------:R-:W-:Y:S02]  /*2210*/  USHF.R.U32.HI UR13, URZ, UR20, UR13 ;  /* 0x00000014ff0d7299 */ /* 0x000fe4000801160d */
[----:B------:R-:W-:Y:S02]  /*2220*/  UIMAD UR11, UR18, UR11, UR35 ;  /* 0x0000000b120b72a4 */ /* 0x000fe4000f8e0223 */
[----:B------:R-:W-:Y:S02]  /*2230*/  USEL UR13, UR9, UR13, !UP2 ;  /* 0x0000000d090d7287 */ /* 0x000fe4000d000000 */
[----:B------:R-:W-:Y:S02]  /*2240*/  UIMAD UR11, UR11, UR6, UR4 ;  /* 0x000000060b0b72a4 */ /* 0x000fe4000f8e0204 */
[----:B------:R-:W-:Y:S02]  /*2250*/  UIADD3 UR8, UPT, UPT, -UR13, URZ, URZ ;  /* 0x000000ff0d087290 */ /* 0x000fe4000fffe1ff */
[----:B------:R-:W-:Y:S02]  /*2260*/  UPRMT UR15, UR22, 0x5410, URZ ;  /* 0x00005410160f7896 */ /* 0x000fe400080000ff */
[----:B------:R-:W-:Y:S02]  /*2270*/  UIMAD UR9, UR19, UR8, UR9 ;  /* 0x00000008130972a4 */ /* 0x000fe4000f8e0209 */
[----:B------:R-:W-:Y:S01]  /*2280*/  UIADD3 UR8, UPT, UPT, UR27, 0x25300, URZ ;  /* 0x000253001b087890 */ /* 0x000fe2000fffe0ff */
[----:B------:R-:W-:Y:S01]  /*2290*/  UMOV UR40, 0x0 ;  /* 0x0000000000287882 */ /* 0x000fe20000000000 */
[----:B------:R-:W-:Y:S01]  /*22a0*/  UMOV UR41, 0x10000000 ;  /* 0x1000000000297882 */ /* 0x000fe20000000000 */
[----:B------:R-:W-:Y:S01]  /*22b0*/  UIMAD UR12, UR9, UR7, UR5 ;  /* 0x00000007090c72a4 */ /* 0x000fe2000f8e0205 */
[----:B------:R-:W-:Y:S01]  /*22c0*/  UTMALDG.2D.2CTA [UR32], [UR28], desc[UR40] ;  /* 0x000028201c0075b4 */ /* 0x000fe20008209000 */
[----:B------:R-:W-:Y:S01]  /*22d0*/  UIADD3.X UR27, UPT, UPT, URZ, UR43, URZ, UP0, !UPT ;  /* 0x0000002bff1b7290 */ /* 0x000fe200087fe4ff */
[----:B------:R-:W-:Y:S01]  /*22e0*/  UMOV UR9, UR33 ;  /* 0x0000002100097c82 */ /* 0x000fe20008000000 */
[----:B------:R-:W-:Y:S01]  /*22f0*/  UIADD3 UR14, UPT, UPT, UR14, 0x1, URZ ;  /* 0x000000010e0e7890 */ /* 0x000fe2000fffe0ff */
[----:B------:R-:W-:Y:S03]  /*2300*/  UMOV UR22, UR25 ;  /* 0x0000001900167c82 */ /* 0x000fe60008000000 */
[----:B------:R-:W-:Y:S03]  /*2310*/  UISETP.NE.AND UP0, UPT, UR14, UR37, UPT ;  /* 0x000000250e00728c */ /* 0x000fe6000bf05270 */
[----:B------:R3:W-:Y:S02]  /*2320*/  UTMALDG.4D.IM2COL.2CTA [UR8], [UR26], UR15, desc[UR40] ;  /* 0x000028081a0073b4 */ /* 0x0007e4000825900f */
[----:B---3--:R-:W-:Y:S04]  /*2330*/  UMOV UR15, UR37 ;  /* 0x00000025000f7c82 */ /* 0x008fe80008000000 */
[----:B-1----:R-:W-:Y:S05]  /*2340*/  BRA.U UP0, `(.L_x_29) ;  /* 0xfffffffd000c7547 */ /* 0x002fea000b83ffff */
.L_x_23:
[----:B------:R-:W-:Y:S01]  /*2350*/  ULEA UR4, UR25, UR24, 0x3 ;  /* 0x0000001819047291 */ /* 0x000fe2000f8e18ff */
[----:B------:R-:W-:Y:S01]  /*2360*/  MOV R0, UR23 ;  /* 0x0000001700007c02 */ /* 0x000fe20008000f00 */
[----:B------:R-:W-:Y:S01]  /*2370*/  @!P1 SYNCS.ARRIVE.TRANS64.A1T0 RZ, [UR24+0x148], RZ ;  /* 0x000148ffffff99a7 */ /* 0x000fe20008100018 */
[----:B------:R-:W-:Y:S02]  /*2380*/  UISETP.GT.AND UP0, UPT, UR51, UR50, UPT ;  /* 0x000000323300728c */ /* 0x000fe4000bf04270 */
[----:B------:R-:W-:-:S04]  /*2390*/  SHF.L.U32 R0, R0, 0x1f, RZ ;  /* 0x0000001f00007819 */ /* 0x000fc800000006ff */
[----:B--2-4-:R1:W2:Y:S03]  /*23a0*/  SYNCS.PHASECHK.TRANS64.TRYWAIT P0, [UR4+0x88], R0 ;  /* 0x00008800ff0075a7 */ /* 0x0142a60008001104 */
[----:B------:R-:W-:Y:S05]  /*23b0*/  BRA.U !UP0, `(.L_x_30) ;  /* 0x0000000508247547 */ /* 0x000fea000b800000 */
[----:B------:R-:W4:Y:S01]  /*23c0*/  LDCU.64 UR12, c[0x0][0x5b0] ;  /* 0x0000b600ff0c77ac */ /* 0x000f220008000a00 */
[----:B------:R-:W4:Y:S01]  /*23d0*/  LDCU.64 UR8, c[0x0][0x5d8] ;  /* 0x0000bb00ff0877ac */ /* 0x000f220008000a00 */
[----:B------:R-:W1:Y:S01]  /*23e0*/  LDCU UR18, c[0x0][0x598] ;  /* 0x0000b300ff1277ac */ /* 0x000e620008000800 */
[----:B------:R-:W1:Y:S01]  /*23f0*/  LDCU UR14, c[0x0][0x58c] ;  /* 0x0000b180ff0e77ac */ /* 0x000e620008000800 */
[----:B------:R-:W1:Y:S01]  /*2400*/  LDCU UR20, c[0x0][0x59c] ;  /* 0x0000b380ff1477ac */ /* 0x000e620008000800 */
[----:B------:R-:W1:Y:S01]  /*2410*/  LDCU UR19, c[0x0][0x5a0] ;  /* 0x0000b400ff1377ac */ /* 0x000e620008000800 */
[----:B----4-:R-:W-:Y:S01]  /*2420*/  UIMAD UR30, UR36, UR13, UR9 ;  /* 0x0000000d241e72a4 */ /* 0x010fe2000f8e0209 */
[----:B------:R-:W4:Y:S01]  /*2430*/  LDCU.64 UR16, c[0x0][0x590] ;  /* 0x0000b200ff1077ac */ /* 0x000f220008000a00 */
[----:B------:R-:W1:Y:S01]  /*2440*/  LDCU.64 UR6, c[0x0][0x5b8] ;  /* 0x0000b700ff0677ac */ /* 0x000e620008000a00 */
[----:B------:R-:W1:Y:S01]  /*2450*/  LDCU.64 UR4, c[0x0][0x5d0] ;  /* 0x0000ba00ff0477ac */ /* 0x000e620008000a00 */
[----:B------:R-:W-:-:S02]  /*2460*/  UIMAD UR31, UR46, UR12, UR8 ;  /* 0x0000000c2e1f72a4 */ /* 0x000fc4000f8e0208 */
[----:B------:R-:W-:Y:S01]  /*2470*/  UIADD3 UR36, UPT, UPT, UR52, UR15, URZ ;  /* 0x0000000f34247290 */ /* 0x000fe2000fffe0ff */
[----:B------:R-:W-:-:S11]  /*2480*/  UMOV UR11, UR25 ;  /* 0x00000019000b7c82 */ /* 0x000fd60008000000 */
.L_x_36:
[----:B--2---:R-:W-:Y:S01]  /*2490*/  @!P3 MOV R3, 0x6000 ;  /* 0x000060000003b802 */ /* 0x004fe20000000f00 */
[----:B------:R-:W-:Y:S01]  /*24a0*/  ULEA UR21, UR11, UR24, 0x3 ;  /* 0x000000180b157291 */ /* 0x000fe2000f8e18ff */
[----:B--23--:R-:W-:Y:S11]  /*24b0*/  @P0 BRA `(.L_x_31) ;  /* 0x0000000000100947 */ /* 0x00cff60003800000 */
[----:B------:R-:W-:Y:S04]  /*24c0*/  MOV R4, UR23 ;  /* 0x0000001700047c02 */ /* 0x000fe80008000f00 */
[----:B------:R-:W-:Y:S04]  /*24d0*/  SHF.L.U32 R4, R4, 0x1f, RZ ;  /* 0x0000001f04047819 */ /* 0x000fe800000006ff */
[----:B------:R-:W2:Y:S02]  /*24e0*/  SYNCS.PHASECHK.TRANS64.TRYWAIT P0, [UR21+0x88], R4 ;  /* 0x00008804ff0075a7 */ /* 0x000ea40008001115 */
[----:B--2---:R-:W-:Y:S05]  /*24f0*/  @!P0 BRA `(.L_x_32) ;  /* 0x0000006800e48947 */ /* 0x004fea0003800000 */
.L_x_31:
[----:B------:R2:W-:Y:S01]  /*2500*/  @!P3 SYNCS.ARRIVE.TRANS64 RZ, [UR21], R3 ;  /* 0x00000003ffffb9a7 */ /* 0x0005e20008000015 */
[----:B------:R-:W-:Y:S04]  /*2510*/  ULOP3.LUT UR8, UR38, 0x2, URZ, 0xfc, !UPT ;  /* 0x0000000226087892 */ /* 0x000fe8000f8efcff */
[----:B------:R-:W-:Y:S09]  /*2520*/  UISETP.NE.AND UP0, UPT, UR8, 0x2, UPT ;  /* 0x000000020800788c */ /* 0x000ff2000bf05270 */
[----:B------:R-:W-:Y:S05]  /*2530*/  BRA.U UP0, `(.L_x_33) ;  /* 0x0000000100047547 */ /* 0x000fea000b800000 */
[----:B-1-34-:R-:W-:Y:S05]  /*2540*/  BPT.TRAP 0x1 ;  /* 0x000000040000795c */ /* 0x01afea0000300000 */
.L_x_33:
[----:B------:R-:W-:Y:S04]  /*2550*/  BSSY.RECONVERGENT B0, `(.L_x_34) ;  /* 0x0000003000007945 */ /* 0x000fe80003800200 */
[----:B------:R-:W-:Y:S05]  /*2560*/  @P2 BRA `(.L_x_35) ;  /* 0x0000000000042947 */ /* 0x000fea0003800000 */
[----:B-1-34-:R-:W-:Y:S05]  /*2570*/  BPT.TRAP 0x1 ;  /* 0x000000040000795c */ /* 0x01afea0000300000 */
.L_x_35:
[----:B-1-34-:R-:W-:Y:S05]  /*2580*/  BSYNC.RECONVERGENT B0 ;  /* 0x0000000000007941 */ /* 0x01afea0003800200 */
.L_x_34:
        /* <DEDUP_REMOVED lines=10> */
[----:B------:R-:W-:Y:S01]  /*2630*/  MOV R0, UR23 ;  /* 0x0000001700007c02 */ /* 0x000fe20008000f00 */
[----:B------:R-:W-:Y:S02]  /*2640*/  ULEA UR32, UR11, UR24, 0xd ;  /* 0x000000180b207291 */ /* 0x000fe4000f8e68ff */
[----:B------:R-:W-:Y:S01]  /*2650*/  ULEA UR22, UR11, UR24, 0xc ;  /* 0x000000180b167291 */ /* 0x000fe2000f8e60ff */
[----:B------:R-:W-:Y:S01]  /*2660*/  SHF.L.U32 R0, R0, 0x1f, RZ ;  /* 0x0000001f00007819 */ /* 0x000fe200000006ff */
[----:B------:R-:W-:Y:S02]  /*2670*/  ULOP3.LUT UR33, UR21, 0xfefffff8, URZ, 0xc0, !UPT ;  /* 0xfefffff815217892 */ /* 0x000fe4000f8ec0ff */
[----:B------:R-:W-:Y:S01]  /*2680*/  UIADD3.X UR29, UPT, UPT, URZ, UR43, URZ, UP1, !UPT ;  /* 0x0000002bff1d7290 */ /* 0x000fe20008ffe4ff */
[----:B------:R1:W3:Y:S01]  /*2690*/  SYNCS.PHASECHK.TRANS64.TRYWAIT P0, [UR8+0x88], R0 ;  /* 0x00008800ff0075a7 */ /* 0x0002e20008001108 */
[----:B------:R-:W-:Y:S02]  /*26a0*/  UIMAD.WIDE.U32 UR8, UR35, UR16, URZ ;  /* 0x00000010230872a5 */ /* 0x000fe4000f8e00ff */
[----:B------:R-:W-:Y:S02]  /*26b0*/  UIADD3 UR32, UPT, UPT, UR32, 0x3300, URZ ;  /* 0x0000330020207890 */ /* 0x000fe4000fffe0ff */
        /* <DEDUP_REMOVED lines=11> */
[----:B------:R-:W-:Y:S02]  /*2770*/  UIADD3.X UR27, UPT, UPT, URZ, UR43, URZ, UP0, !UPT ;  /* 0x0000002bff1b7290 */ /* 0x000fe400087fe4ff */
[----:B------:R-:W-:Y:S01]  /*2780*/  UIMAD UR9, UR18, UR8, UR9 ;  /* 0x00000008120972a4 */ /* 0x000fe2000f8e0209 */
[----:B------:R-:W-:Y:S01]  /*2790*/  UMOV UR40, 0x0 ;  /* 0x0000000000287882 */ /* 0x000fe20000000000 */
[----:B------:R-:W-:Y:S01]  /*27a0*/  UMOV UR41, 0x10000000 ;  /* 0x1000000000297882 */ /* 0x000fe20000000000 */
[----:B------:R-:W-:Y:S01]  /*27b0*/  UIADD3 UR8, UPT, UPT, UR22, 0x25300, URZ ;  /* 0x0002530016087890 */ /* 0x000fe2000fffe0ff */
[----:B------:R-:W-:Y:S01]  /*27c0*/  UTMALDG.2D.2CTA [UR32], [UR28], desc[UR40] ;  /* 0x000028201c0075b4 */ /* 0x000fe20008209000 */
[----:B------:R-:W-:Y:S02]  /*27d0*/  UIMAD UR12, UR9, UR7, UR5 ;  /* 0x00000007090c72a4 */ /* 0x000fe4000f8e0205 */
[----:B------:R-:W-:Y:S01]  /*27e0*/  UPRMT UR21, UR21, 0x5410, URZ ;  /* 0x0000541015157896 */ /* 0x000fe200080000ff */
[----:B------:R-:W-:Y:S01]  /*27f0*/  UMOV UR9, UR33 ;  /* 0x0000002100097c82 */ /* 0x000fe20008000000 */
[----:B------:R-:W-:Y:S04]  /*2800*/  UIADD3 UR15, UPT, UPT, UR15, 0x1, URZ ;  /* 0x000000010f0f7890 */ /* 0x000fe8000fffe0ff */
[----:B------:R-:W-:Y:S03]  /*2810*/  UISETP.NE.AND UP0, UPT, UR15, UR36, UPT ;  /* 0x000000240f00728c */ /* 0x000fe6000bf05270 */
[----:B------:R4:W-:Y:S02]  /*2820*/  UTMALDG.4D.IM2COL.2CTA [UR8], [UR26], UR21, desc[UR40] ;  /* 0x000028081a0073b4 */ /* 0x0009e40008259015 */
[----:B----4-:R-:W-:Y:S04]  /*2830*/  UMOV UR11, UR25 ;  /* 0x00000019000b7c82 */ /* 0x010fe80008000000 */
[----:B-1----:R-:W-:Y:S05]  /*2840*/  BRA.U UP0, `(.L_x_36) ;  /* 0xfffffffd00107547 */ /* 0x002fea000b83ffff */
.L_x_30:
[----:B--2---:R-:W-:Y:S01]  /*2850*/  SHF.L.U32 R3, R2, 0x1f, RZ ;  /* 0x0000001f02037819 */ /* 0x004fe200000006ff */
[----:B------:R-:W-:-:S03]  /*2860*/  NOP ;  /* 0x0000000000007918 */ /* 0x000fc60000000000 */
[----:B---3--:R-:W2:Y:S02]  /*2870*/  SYNCS.PHASECHK.TRANS64.TRYWAIT P0, [UR24+0x150], R3 ;  /* 0x00015003ff0075a7 */ /* 0x008ea40008001118 */
[----:B--2---:R-:W-:Y:S05]  /*2880*/  @!P0 BRA `(.L_x_37) ;  /* 0x0000006800188947 */ /* 0x004fea0003800000 */
.L_x_143:
[----:B------:R-:W2:Y:S01]  /*2890*/  LDS.128 R4, [UR24+0x190] ;  /* 0x00019018ff047984 */ /* 0x000ea20008000c00 */
[----:B------:R-:W-:Y:S02]  /*28a0*/  UIADD3 UR4, UPT, UPT, UR24, 0x158, URZ ;  /* 0x0000015818047890 */ /* 0x000fe4000fffe0ff */
[----:B------:R-:W-:Y:S01]  /*28b0*/  UISETP.GE.AND UP0, UPT, UR39, 0x1, UPT ;  /* 0x000000012700788c */ /* 0x000fe2000bf06270 */
[----:B------:R-:W-:Y:S01]  /*28c0*/  @!PT LDS RZ, [RZ] ;  /* 0x00000000fffff984 */ /* 0x000fe20000000800 */
[----:B------:R-:W-:Y:S01]  /*28d0*/  @!PT LDS RZ, [RZ] ;  /* 0x00000000fffff984 */ /* 0x000fe20000000800 */
[----:B------:R-:W-:Y:S01]  /*28e0*/  @!PT LDS RZ, [RZ] ;  /* 0x00000000fffff984 */ /* 0x000fe20000000800 */
[----:B------:R-:W-:Y:S01]  /*28f0*/  @!PT LDS RZ, [RZ] ;  /* 0x00000000fffff984 */ /* 0x000fe20000000800 */
[----:B------:R3:W-:Y:S06]  /*2900*/  MEMBAR.ALL.CTA ;  /* 0x0000000000007992 */ /* 0x0007ec0000008000 */
[----:B---3--:R-:W3:Y:S01]  /*2910*/  FENCE.VIEW.ASYNC.S ;  /* 0x00000000000073c6 */ /* 0x008ee20000000000 */
[----:B------:R-:W-:-:S09]  /*2920*/  UPRMT UR4, URZ, 0x654, UR4 ;  /* 0x00000654ff047896 */ /* 0x000fd20008000004 */
[----:B---3--:R-:W-:Y:S01]  /*2930*/  SYNCS.ARRIVE.TRANS64.RED.A1T0 RZ, [UR4], RZ ;  /* 0x000000ffffff79a7 */ /* 0x008fe20008100404 */
[----:B--2---:R-:W-:-:S13]  /*2940*/  LOP3.LUT P0, RZ, R6, 0x1, RZ, 0xc0, !PT ;  /* 0x0000000106ff7812 */ /* 0x004fda000780c0ff */
[----:B------:R-:W-:Y:S01]  /*2950*/  VOTEU.ANY UP1, P0 ;  /* 0x0000000000ff7886 */ /* 0x000fe20000020100 */
[----:B------:R-:W-:-:S13]  /*2960*/  PLOP3.LUT P0, PT, PT, PT, UP1, 0x80, 0x8 ;  /* 0x000000000008781c */ /* 0x000fda0003f0f018 */
[----:B-1----:R-:W-:Y:S02]  /*2970*/  @P0 MOV R0, R4 ;  /* 0x0000000400000202 */ /* 0x002fe40000000f00 */
[----:B------:R-:W-:Y:S02]  /*2980*/  @P0 LOP3.LUT R4, R5, 0xffff, RZ, 0xc0, !PT ;  /* 0x0000ffff05040812 */ /* 0x000fe400078ec0ff */
[----:B------:R-:W-:Y:S02]  /*2990*/  @P0 R2UR UR6, R0 ;  /* 0x00000000000602ca */ /* 0x000fe400000e0000 */
[----:B------:R-:W-:-:S11]  /*29a0*/  @P0 R2UR UR5, R4 ;  /* 0x00000000040502ca */ /* 0x000fd600000e0000 */
[----:B------:R-:W-:Y:S02]  /*29b0*/  @UP1 UMOV UR45, UR6 ;  /* 0x00000006002d1c82 */ /* 0x000fe40008000000 */
[----:B------:R-:W-:Y:S01]  /*29c0*/  @UP1 UMOV UR44, UR5 ;  /* 0x00000005002c1c82 */ /* 0x000fe20008000000 */
[----:B------:R-:W-:Y:S05]  /*29d0*/  BRA.U !UP0, `(.L_x_38) ;  /* 0x0000000108d47547 */ /* 0x000fea000b800000 */
[----:B------:R-:W1:Y:S01]  /*29e0*/  LDCU.128 UR16, c[0x0][0xb10] ;  /* 0x00016200ff1077ac */ /* 0x000e620008000c00 */
[----:B------:R-:W2:Y:S01]  /*29f0*/  LDCU UR21, c[0x0][0xb20] ;  /* 0x00016400ff1577ac */ /* 0x000ea20008000800 */
[----:B------:R-:W3:Y:S01]  /*2a00*/  LDCU UR20, c[0x0][0xb0c] ;  /* 0x00016180ff1477ac */ /* 0x000ee20008000800 */
[----:B------:R-:W4:Y:S01]  /*2a10*/  LDCU.64 UR8, c[0x0][0xb28] ;  /* 0x00016500ff0877ac */ /* 0x000f220008000a00 */
[----:B------:R-:W-:Y:S02]  /*2a20*/  UISETP.NE.AND UP3, UPT, UR39, 0x1, UPT ;  /* 0x000000012700788c */ /* 0x000fe4000bf65270 */
[----:B-1----:R-:W-:Y:S02]  /*2a30*/  UIMAD.WIDE.U32 UR4, UR48, UR19, URZ ;  /* 0x00000013300472a5 */ /* 0x002fe4000f8e00ff */
[----:B------:R-:W-:Y:S02]  /*2a40*/  UIMAD.WIDE.U32 UR6, UR49, UR16, URZ ;  /* 0x00000010310672a5 */ /* 0x000fe4000f8e00ff */
[----:B------:R-:W-:-:S02]  /*2a50*/  UISETP.NE.AND UP0, UPT, UR18, 0x1, UPT ;  /* 0x000000011200788c */ /* 0x000fc4000bf05270 */
[----:B------:R-:W-:Y:S01]  /*2a60*/  UIMAD.WIDE.U32 UR12, UR44, UR19, URZ ;  /* 0x000000132c0c72a5 */ /* 0x000fe2000f8e00ff */
[----:B------:R-:W-:Y:S01]  /*2a70*/  UMOV UR4, UR5 ;  /* 0x0000000500047c82 */ /* 0x000fe20008000000 */
[----:B---3--:R-:W-:Y:S02]  /*2a80*/  UISETP.NE.AND UP2, UPT, UR20, 0x1, UPT ;  /* 0x000000011400788c */ /* 0x008fe4000bf45270 */
[----:B--2---:R-:W-:Y:S02]  /*2a90*/  USHF.R.U32.HI UR5, URZ, UR21, UR4 ;  /* 0x00000015ff057299 */ /* 0x004fe40008011604 */
[----:B------:R-:W-:Y:S01]  /*2aa0*/  UIMAD.WIDE.U32 UR14, UR45, UR16, URZ ;  /* 0x000000102d0e72a5 */ /* 0x000fe2000f8e00ff */
[----:B------:R-:W-:Y:S01]  /*2ab0*/  UMOV UR4, UR7 ;  /* 0x0000000700047c82 */ /* 0x000fe20008000000 */
[----:B------:R-:W-:Y:S02]  /*2ac0*/  USEL UR5, UR48, UR5, !UP0 ;  /* 0x0000000530057287 */ /* 0x000fe4000c000000 */
[----:B------:R-:W-:-:S02]  /*2ad0*/  USHF.R.U32.HI UR4, URZ, UR17, UR4 ;  /* 0x00000011ff047299 */ /* 0x000fc40008011604 */
[----:B----4-:R-:W-:Y:S02]  /*2ae0*/  UIMAD.WIDE.U32 UR10, UR5, UR8, URZ ;  /* 0x00000008050a72a5 */ /* 0x010fe4000f8e00ff */
[----:B------:R-:W-:Y:S01]  /*2af0*/  USEL UR6, UR49, UR4, !UP2 ;  /* 0x0000000431067287 */ /* 0x000fe2000d000000 */
[----:B------:R-:W-:Y:S02]  /*2b00*/  UMOV UR14, UR15 ;  /* 0x0000000f000e7c82 */ /* 0x000fe40008000000 */
[----:B------:R-:W-:Y:S01]  /*2b10*/  UMOV UR4, UR13 ;  /* 0x0000000d00047c82 */ /* 0x000fe20008000000 */
[----:B------:R-:W-:Y:S01]  /*2b20*/  UIMAD.WIDE.U32 UR12, UR6, UR8, URZ ;  /* 0x00000008060c72a5 */ /* 0x000fe2000f8e00ff */
[----:B------:R-:W-:Y:S01]  /*2b30*/  UMOV UR10, UR11 ;  /* 0x0000000b000a7c82 */ /* 0x000fe20008000000 */
[----:B------:R-:W-:Y:S02]  /*2b40*/  USHF.R.U32.HI UR4, URZ, UR21, UR4 ;  /* 0x00000015ff047299 */ /* 0x000fe40008011604 */
[----:B------:R-:W-:-:S03]  /*2b50*/  @UP3 USHF.R.U32.HI UR5, URZ, UR9, UR10 ;  /* 0x00000009ff053299 */ /* 0x000fc6000801160a */
[----:B------:R-:W-:Y:S01]  /*2b60*/  UMOV UR12, UR13 ;  /* 0x0000000d000c7c82 */ /* 0x000fe20008000000 */
[----:B------:R-:W-:Y:S02]  /*2b70*/  USHF.R.U32.HI UR17, URZ, UR17, UR14 ;  /* 0x00000011ff117299 */ /* 0x000fe4000801160e */
[----:B------:R-:W-:Y:S02]  /*2b80*/  USEL UR4, UR44, UR4, !UP0 ;  /* 0x000000042c047287 */ /* 0x000fe4000c000000 */
[----:B------:R-:W-:Y:S02]  /*2b90*/  @UP3 USHF.R.U32.HI UR6, URZ, UR9, UR12 ;  /* 0x00000009ff063299 */ /* 0x000fe4000801160c */
[----:B------:R-:W-:Y:S02]  /*2ba0*/  UIMAD UR7, UR39, UR5, URZ ;  /* 0x00000005270772a4 */ /* 0x000fe4000f8e02ff */
[----:B------:R-:W-:Y:S02]  /*2bb0*/  USEL UR5, UR45, UR17, !UP2 ;  /* 0x000000112d057287 */ /* 0x000fe4000d000000 */
[----:B------:R-:W-:-:S02]  /*2bc0*/  UIMAD UR12, UR39, UR6, URZ ;  /* 0x00000006270c72a4 */ /* 0x000fc4000f8e02ff */
[----:B------:R-:W-:Y:S02]  /*2bd0*/  UISETP.GE.AND UP0, UPT, UR4, UR7, UPT ;  /* 0x000000070400728c */ /* 0x000fe4000bf06270 */
[----:B------:R-:W-:Y:S02]  /*2be0*/  UIMAD.WIDE.U32 UR10, UR4, UR8, URZ ;  /* 0x00000008040a72a5 */ /* 0x000fe4000f8e00ff */
[----:B------:R-:W-:Y:S02]  /*2bf0*/  UISETP.GE.OR UP0, UPT, UR5, UR12, UP0 ;  /* 0x0000000c0500728c */ /* 0x000fe40008706670 */
[----:B------:R-:W-:Y:S02]  /*2c00*/  UIMAD.WIDE.U32 UR12, UR5, UR8, URZ ;  /* 0x00000008050c72a5 */ /* 0x000fe4000f8e00ff */
[----:B------:R-:W-:Y:S01]  /*2c10*/  UIADD3 UR10, UPT, UPT, -UR4, URZ, URZ ;  /* 0x000000ff040a7290 */ /* 0x000fe2000fffe1ff */
[----:B------:R-:W-:Y:S01]  /*2c20*/  UMOV UR8, UR11 ;  /* 0x0000000b00087c82 */ /* 0x000fe20008000000 */
[----:B------:R-:W-:-:S02]  /*2c30*/  UIADD3 UR11, UPT, UPT, -UR5, URZ, URZ ;  /* 0x000000ff050b7290 */ /* 0x000fc4000fffe1ff */
[----:B------:R-:W-:-:S03]  /*2c40*/  USHF.R.U32.HI UR8, URZ, UR9, UR8 ;  /* 0x00000009ff087299 */ /* 0x000fc60008011608 */
[----:B------:R-:W-:Y:S01]  /*2c50*/  @!UP0 UMOV UR7, UR13 ;  /* 0x0000000d00078c82 */ /* 0x000fe20008000000 */
[----:B------:R-:W-:Y:S02]  /*2c60*/  UIMAD UR10, UR18, UR10, UR44 ;  /* 0x0000000a120a72a4 */ /* 0x000fe4000f8e022c */
[----:B------:R-:W-:Y:S02]  /*2c70*/  USEL UR8, UR4, UR8, !UP3 ;  /* 0x0000000804087287 */ /* 0x000fe4000d800000 */
[----:B------:R-:W-:Y:S02]  /*2c80*/  @!UP0 USHF.R.U32.HI UR7, URZ, UR9, UR7 ;  /* 0x00000009ff078299 */ /* 0x000fe40008011607 */
[----:B------:R-:W-:Y:S02]  /*2c90*/  UIADD3 UR9, UPT, UPT, -UR8, URZ, URZ ;  /* 0x000000ff08097290 */ /* 0x000fe4000fffe1ff */
[----:B------:R-:W-:Y:S02]  /*2ca0*/  @!UP0 USEL UR7, UR5, UR7, !UP3 ;  /* 0x0000000705078287 */ /* 0x000fe4000d800000 */
[----:B------:R-:W-:-:S02]  /*2cb0*/  UIMAD UR9, UR39, UR9, UR4 ;  /* 0x00000009270972a4 */ /* 0x000fc4000f8e0204 */
[----:B------:R-:W-:Y:S02]  /*2cc0*/  @!UP0 UIADD3 UR8, UPT, UPT, UR8, -UR7, URZ ;  /* 0x8000000708088290 */ /* 0x000fe4000fffe0ff */
[----:B------:R-:W-:Y:S02]  /*2cd0*/  @!UP0 UIMAD UR7, UR9, UR6, UR7 ;  /* 0x00000006090782a4 */ /* 0x000fe4000f8e0207 */
[----:B------:R-:W-:Y:S02]  /*2ce0*/  @!UP0 UIMAD UR4, UR39, UR8, UR5 ;  /* 0x00000008270482a4 */ /* 0x000fe4000f8e0205 */
[----:B------:R-:W-:Y:S02]  /*2cf0*/  UIMAD UR6, UR20, UR11, UR45 ;  /* 0x0000000b140672a4 */ /* 0x000fe4000f8e022d */
[----:B------:R-:W-:Y:S01]  /*2d00*/  UIMAD UR44, UR4, UR18, UR10 ;  /* 0x00000012042c72a4 */ /* 0x000fe2000f8e020a */
[----:B------:R-:W-:Y:S02]  /*2d10*/  @!UP0 UMOV UR5, UR7 ;  /* 0x0000000700058c82 */ /* 0x000fe40008000000 */
[----:B------:R-:W-:-:S12]  /*2d20*/  UIMAD UR45, UR5, UR20, UR6 ;  /* 0x00000014052d72a4 */ /* 0x000fd8000f8e0206 */
.L_x_38:
[----:B------:R-:W1:Y:S02]  /*2d30*/  LDCU UR4, c[0x0][0xb30] ;  /* 0x00016600ff0477ac */ /* 0x000e640008000800 */
[----:B-1----:R-:W-:-:S09]  /*2d40*/  UISETP.NE.AND UP0, UPT, UR4, 0x1, UPT ;  /* 0x000000010400788c */ /* 0x002fd2000bf05270 */
[----:B------:R-:W-:Y:S05]  /*2d50*/  BRA.U UP0, `(.L_x_39) ;  /* 0x0000000100447547 */ /* 0x000fea000b800000 */
[----:B------:R-:W1:Y:S01]  /*2d60*/  LDCU.128 UR8, c[0x0][0xb10] ;  /* 0x00016200ff0877ac */ /* 0x000e620008000c00 */
[----:B------:R-:W2:Y:S01]  /*2d70*/  LDCU UR12, c[0x0][0xb0c] ;  /* 0x00016180ff0c77ac */ /* 0x000ea20008000800 */
[----:B------:R-:W3:Y:S01]  /*2d80*/  LDCU UR13, c[0x0][0xb20] ;  /* 0x00016400ff0d77ac */ /* 0x000ee20008000800 */
[----:B-1----:R-:W-:Y:S02]  /*2d90*/  UIMAD.WIDE.U32 UR6, UR45, UR8, URZ ;  /* 0x000000082d0672a5 */ /* 0x002fe4000f8e00ff */
[----:B------:R-:W-:Y:S02]  /*2da0*/  UIMAD.WIDE.U32 UR4, UR44, UR11, URZ ;  /* 0x0000000b2c0472a5 */ /* 0x000fe4000f8e00ff */
[----:B--2---:R-:W-:Y:S02]  /*2db0*/  UISETP.NE.AND UP2, UPT, UR12, 0x1, UPT ;  /* 0x000000010c00788c */ /* 0x004fe4000bf45270 */
[----:B------:R-:W-:Y:S01]  /*2dc0*/  UISETP.NE.AND UP0, UPT, UR10, 0x1, UPT ;  /* 0x000000010a00788c */ /* 0x000fe2000bf05270 */
[----:B------:R-:W-:-:S02]  /*2dd0*/  UMOV UR6, UR7 ;  /* 0x0000000700067c82 */ /* 0x000fc40008000000 */
[----:B------:R-:W-:Y:S01]  /*2de0*/  UMOV UR4, UR5 ;  /* 0x0000000500047c82 */ /* 0x000fe20008000000 */
[----:B------:R-:W-:Y:S02]  /*2df0*/  USHF.R.U32.HI UR6, URZ, UR9, UR6 ;  /* 0x00000009ff067299 */ /* 0x000fe40008011606 */
[----:B---3--:R-:W-:Y:S02]  /*2e00*/  USHF.R.U32.HI UR4, URZ, UR13, UR4 ;  /* 0x0000000dff047299 */ /* 0x008fe40008011604 */
[----:B------:R-:W-:Y:S02]  /*2e10*/  USEL UR5, UR45, UR6, !UP2 ;  /* 0x000000062d057287 */ /* 0x000fe4000d000000 */
[----:B------:R-:W-:-:S04]  /*2e20*/  USEL UR4, UR44, UR4, !UP0 ;  /* 0x000000042c047287 */ /* 0x000fc8000c000000 */
[----:B------:R-:W-:Y:S02]  /*2e30*/  UIADD3 UR6, UPT, UPT, UR5, -UR4, URZ ;  /* 0x8000000405067290 */ /* 0x000fe4000fffe0ff */
[----:B------:R-:W-:Y:S02]  /*2e40*/  UIADD3 UR4, UPT, UPT, -UR5, UR4, URZ ;  /* 0x0000000405047290 */ /* 0x000fe4000fffe1ff */
[----:B------:R-:W-:Y:S02]  /*2e50*/  UIMAD UR44, UR6, UR10, UR44 ;  /* 0x0000000a062c72a4 */ /* 0x000fe4000f8e022c */
[----:B------:R-:W-:-:S12]  /*2e60*/  UIMAD UR45, UR4, UR12, UR45 ;  /* 0x0000000c042d72a4 */ /* 0x000fd8000f8e022d */
.L_x_39:
[----:B------:R-:W-:Y:S02]  /*2e70*/  R2UR UR5, R49 ;  /* 0x00000000310572ca */ /* 0x000fe400000e0000 */
[----:B------:R-:W-:Y:S02]  /*2e80*/  R2UR UR4, R48 ;  /* 0x00000000300472ca */ /* 0x000fe400000e0000 */
[----:B------:R-:W-:Y:S02]  /*2e90*/  PLOP3.LUT P1, PT, PT, PT, PT, 0x80, 0x8 ;  /* 0x000000000008781c */ /* 0x000fe40003f2f070 */
[----:B------:R-:W-:-:S07]  /*2ea0*/  LOP3.LUT R2, R2, 0x1, RZ, 0x3c, !PT ;  /* 0x0000000102027812 */ /* 0x000fce00078e3cff */
[----:B------:R-:W-:Y:S02]  /*2eb0*/  UIADD3 UR21, UPT, UPT, UR45, UR5, URZ ;  /* 0x000000052d157290 */ /* 0x000fe4000fffe0ff */
[----:B------:R-:W-:Y:S01]  /*2ec0*/  UIADD3 UR19, UPT, UPT, UR44, UR4, URZ ;  /* 0x000000042c137290 */ /* 0x000fe2000fffe0ff */
[----:B------:R-:W-:Y:S11]  /*2ed0*/  BRA.U UP1, `(.L_x_40) ;  /* 0xffffffe901a47547 */ /* 0x000ff6000b83ffff */
[----:B------:R-:W-:Y:S01]  /*2ee0*/  UIADD3 UR24, UPT, UPT, UR24, 0x88, URZ ;  /* 0x0000008818187890 */ /* 0x000fe2000fffe0ff */
[----:B------:R-:W-:-:S03]  /*2ef0*/  MOV R2, UR23 ;  /* 0x0000001700027c02 */ /* 0x000fc60008000f00 */
[----:B------:R-:W-:Y:S01]  /*2f00*/  ULEA UR4, UR25, UR24, 0x3 ;  /* 0x0000001819047291 */ /* 0x000fe2000f8e18ff */
[----:B------:R-:W-:-:S08]  /*2f10*/  SHF.L.U32 R2, R2, 0x1f, RZ ;  /* 0x0000001f02027819 */ /* 0x000fd000000006ff */
[----:B------:R-:W1:Y:S02]  /*2f20*/  SYNCS.PHASECHK.TRANS64.TRYWAIT P0, [UR4], R2 ;  /* 0x00000002ff0075a7 */ /* 0x000e640008001104 */
[----:B-1----:R-:W-:Y:S05]  /*2f30*/  @!P0 BRA `(.L_x_41) ;  /* 0x0000006000848947 */ /* 0x002fea0003800000 */
.L_x_145:
[----:B------:R-:W-:-:S04]  /*2f40*/  UIADD3 UR4, UPT, UPT, UR25, 0x1, URZ ;  /* 0x0000000119047890 */ /* 0x000fc8000fffe0ff */
[----:B------:R-:W-:-:S04]  /*2f50*/  UISETP.NE.AND UP0, UPT, UR4, 0x11, UPT ;  /* 0x000000110400788c */ /* 0x000fc8000bf05270 */
[----:B------:R-:W-:Y:S02]  /*2f60*/  USEL UR5, URZ, 0x1, UP0 ;  /* 0x00000001ff057887 */ /* 0x000fe40008000000 */
[----:B------:R-:W-:Y:S02]  /*2f70*/  USEL UR4, UR4, URZ, UP0 ;  /* 0x000000ff04047287 */ /* 0x000fe40008000000 */
[----:B------:R-:W-:Y:S02]  /*2f80*/  ULOP3.LUT UR6, UR23, UR5, URZ, 0x3c, !UPT ;  /* 0x0000000517067292 */ /* 0x000fe4000f8e3cff */
[----:B------:R-:W-:-:S04]  /*2f90*/  ULEA UR5, UR4, UR24, 0x3 ;  /* 0x0000001804057291 */ /* 0x000fc8000f8e18ff */
[----:B-1----:R-:W-:-:S04]  /*2fa0*/  MOV R2, UR6 ;  /* 0x0000000600027c02 */ /* 0x002fc80008000f00 */
[----:B------:R-:W-:-:S04]  /*2fb0*/  SHF.L.U32 R2, R2, 0x1f, RZ ;  /* 0x0000001f02027819 */ /* 0x000fc800000006ff */
[----:B------:R-:W1:Y:S02]  /*2fc0*/  SYNCS.PHASECHK.TRANS64.TRYWAIT P0, [UR5], R2 ;  /* 0x00000002ff0075a7 */ /* 0x000e640008001105 */
[----:B-1----:R-:W-:Y:S05]  /*2fd0*/  @!P0 BRA `(.L_x_42) ;  /* 0x0000006000748947 */ /* 0x002fea0003800000 */
.L_x_147:
        /* <DEDUP_REMOVED lines=10> */
.L_x_149:
        /* <DEDUP_REMOVED lines=10> */
.L_x_151:
        /* <DEDUP_REMOVED lines=10> */
.L_x_153:
        /* <DEDUP_REMOVED lines=10> */
.L_x_155:
        /* <DEDUP_REMOVED lines=10> */
.L_x_157:
        /* <DEDUP_REMOVED lines=10> */
.L_x_159:
        /* <DEDUP_REMOVED lines=10> */
.L_x_161:
        /* <DEDUP_REMOVED lines=10> */
.L_x_163:
        /* <DEDUP_REMOVED lines=10> */
.L_x_165:
        /* <DEDUP_REMOVED lines=10> */
.L_x_167:
        /* <DEDUP_REMOVED lines=10> */
.L_x_169:
        /* <DEDUP_REMOVED lines=10> */
.L_x_171:
        /* <DEDUP_REMOVED lines=10> */
.L_x_173:
        /* <DEDUP_REMOVED lines=10> */
.L_x_175:
[----:B------:R-:W-:-:S04]  /*38a0*/  UIADD3 UR4, UPT, UPT, UR4, 0x1, URZ ;  /* 0x0000000104047890 */ /* 0x000fc8000fffe0ff */
[----:B------:R-:W-:-:S04]  /*38b0*/  UISETP.NE.AND UP0, UPT, UR4, 0x11, UPT ;  /* 0x000000110400788c */ /* 0x000fc8000bf05270 */
[----:B------:R-:W-:Y:S02]  /*38c0*/  USEL UR5, URZ, 0x1, UP0 ;  /* 0x00000001ff057887 */ /* 0x000fe40008000000 */
[----:B------:R-:W-:Y:S02]  /*38d0*/  USEL UR4, UR4, URZ, UP0 ;  /* 0x000000ff04047287 */ /* 0x000fe40008000000 */
[----:B------:R-:W-:Y:S02]  /*38e0*/  ULOP3.LUT UR5, UR6, UR5, URZ, 0x3c, !UPT ;  /* 0x0000000506057292 */ /* 0x000fe4000f8e3cff */
[----:B------:R-:W-:-:S04]  /*38f0*/  ULEA UR4, UR4, UR24, 0x3 ;  /* 0x0000001804047291 */ /* 0x000fc8000f8e18ff */
[----:B-1----:R-:W-:Y:S02]  /*3900*/  IMAD.U32 R2, RZ, RZ, UR5 ;  /* 0x00000005ff027e24 */ /* 0x002fe4000f8e00ff */
[----:B------:R-:W-:-:S03]  /*3910*/  MOV R0, UR4 ;  /* 0x0000000400007c02 */ /* 0x000fc60008000f00 */
[----:B------:R-:W-:-:S07]  /*3920*/  SHF.L.U32 R2, R2, 0x1f, RZ ;  /* 0x0000001f02027819 */ /* 0x000fce00000006ff */
.L_x_57:
[----:B-1----:R1:W2:Y:S02]  /*3930*/  SYNCS.PHASECHK.TRANS64.TRYWAIT P0, [R0+URZ], R2 ;  /* 0x00000002000075a7 */ /* 0x0022a400080011ff */
[----:B--2---:R-:W-:Y:S05]  /*3940*/  @!P0 NANOSLEEP.SYNCS 0x989680 ;  /* 0x009896800000895d */ /* 0x004fea0003900000 */
[----:B------:R-:W2:Y:S02]  /*3950*/  @!P0 SYNCS.PHASECHK.TRANS64 P0, [R0+URZ], R2 ;  /* 0x00000002000085a7 */ /* 0x000ea400080010ff */
[----:B--2---:R-:W-:Y:S05]  /*3960*/  @P0 EXIT ;  /* 0x000000000000094d */ /* 0x004fea0003800000 */
[----:B------:R-:W-:Y:S05]  /*3970*/  BRA `(.L_x_57) ;  /* 0xfffffffc00ec7947 */ /* 0x000fea000383ffff */
.L_x_22:
[----:B------:R-:W2:Y:S02]  /*3980*/  S2UR UR4, SR_CgaCtaId ;  /* 0x00000000000479c3 */ /* 0x000ea40000008800 */
[----:B--2---:R-:W-:-:S04]  /*3990*/  UISETP.NE.AND UP0, UPT, UR4, URZ, UPT ;  /* 0x000000ff0400728c */ /* 0x004fc8000bf05270 */
[----:B------:R-:W-:-:S09]  /*39a0*/  UISETP.NE.OR UP0, UPT, UR18, 0x1, UP0 ;  /* 0x000000011200788c */ /* 0x000fd20008705670 */
[----:B------:R-:W-:Y:S05]  /*39b0*/  BRA.U UP0, `(.L_x_58) ;  /* 0x0000000100b47547 */ /* 0x000fea000b800000 */
[----:B------:R-:W2:Y:S01]  /*39c0*/  S2UR UR5, SR_CgaCtaId ;  /* 0x00000000000579c3 */ /* 0x000ea20000008800 */
[----:B------:R-:W-:Y:S01]  /*39d0*/  UMOV UR4, 0x400 ;  /* 0x0000040000047882 */ /* 0x000fe20000000000 */
[----:B------:R-:W-:Y:S01]  /*39e0*/  HFMA2 R2, -RZ, RZ, 0, 5.9604644775390625e-08 ;  /* 0x00000001ff027431 */ /* 0x000fe200000001ff */
[----:B------:R-:W-:Y:S01]  /*39f0*/  ISETP.GE.U32.AND P0, PT, R3, 0x2, PT ;  /* 0x000000020300780c */ /* 0x000fe20003f06070 */
[----:B------:R-:W-:Y:S01]  /*3a00*/  IMAD.MOV.U32 R8, RZ, RZ, RZ ;  /* 0x000000ffff087224 */ /* 0x000fe200078e00ff */
[----:B--2---:R-:W-:-:S04]  /*3a10*/  ULEA UR4, UR5, UR4, 0x18 ;  /* 0x0000000405047291 */ /* 0x004fc8000f8ec0ff */
[----:B------:R-:W-:Y:S02]  /*3a20*/  UIADD3 UR5, UPT, UPT, UR4, 0x158, URZ ;  /* 0x0000015804057890 */ /* 0x000fe4000fffe0ff */
[----:B------:R-:W-:Y:S02]  /*3a30*/  UIADD3 UR8, UPT, UPT, UR4, 0x150, URZ ;  /* 0x0000015004087890 */ /* 0x000fe4000fffe0ff */
[----:B------:R-:W-:-:S12]  /*3a40*/  UPRMT UR5, URZ, 0x654, UR5 ;  /* 0x00000654ff057896 */ /* 0x000fd80008000005 */
.L_x_61:
[----:B------:R-:W-:Y:S01]  /*3a50*/  SHF.L.U32 R6, R2, 0x1f, RZ ;  /* 0x0000001f02067819 */ /* 0x000fe200000006ff */
[----:B------:R-:W-:Y:S02]  /*3a60*/  IMAD.U32 R4, RZ, RZ, UR8 ;  /* 0x00000008ff047e24 */ /* 0x000fe4000f8e00ff */
[----:B------:R-:W-:Y:S01]  /*3a70*/  @!P0 IMAD.MOV.U32 R5, RZ, RZ, 0x10 ;  /* 0x00000010ff058424 */ /* 0x000fe200078e00ff */
[----:B------:R-:W2:Y:S02]  /*3a80*/  SYNCS.PHASECHK.TRANS64.TRYWAIT P1, [UR4+0x158], R6 ;  /* 0x00015806ff0075a7 */ /* 0x000ea40008021104 */
[----:B------:R-:W-:-:S04]  /*3a90*/  PRMT R4, R3, 0x654, R4 ;  /* 0x0000065403047816 */ /* 0x000fc80000000004 */
[----:B------:R-:W-:Y:S01]  /*3aa0*/  SEL R0, R4, R0, !P0 ;  /* 0x0000000004007207 */ /* 0x000fe20004000000 */
[----:B--2---:R-:W-:Y:S06]  /*3ab0*/  @!P1 BRA `(.L_x_59) ;  /* 0x0000005c00249947 */ /* 0x004fec0003800000 */
.L_x_177:
[----:B------:R-:W-:Y:S01]  /*3ac0*/  UIADD3 UR6, UPT, UPT, UR4, 0x190, URZ ;  /* 0x0000019004067890 */ /* 0x000fe2000fffe0ff */
[----:B------:R3:W-:Y:S01]  /*3ad0*/  @!P0 SYNCS.ARRIVE.TRANS64.RED RZ, [R0+URZ], R5 ;  /* 0x0000000500ff89a7 */ /* 0x0007e200080004ff */
[----:B------:R-:W-:Y:S01]  /*3ae0*/  UIADD3 UR7, UPT, UPT, UR4, 0x150, URZ ;  /* 0x0000015004077890 */ /* 0x000fe2000fffe0ff */
[----:B------:R-:W-:-:S08]  /*3af0*/  LOP3.LUT R2, R2, 0x1, RZ, 0x3c, !PT ;  /* 0x0000000102027812 */ /* 0x000fd000078e3cff */
[----:B------:R-:W-:Y:S06]  /*3b00*/  UGETNEXTWORKID.BROADCAST [UR6], [UR7] ;  /* 0x00000000060073ca */ /* 0x000fec0008000100 */
[----:B---3--:R-:W-:-:S04]  /*3b10*/  SHF.L.U32 R5, R8, 0x1f, RZ ;  /* 0x0000001f08057819 */ /* 0x008fc800000006ff */
[----:B------:R-:W3:Y:S02]  /*3b20*/  SYNCS.PHASECHK.TRANS64.TRYWAIT P1, [UR4+0x150], R5 ;  /* 0x00015005ff0075a7 */ /* 0x000ee40008021104 */
[----:B---3--:R-:W-:Y:S05]  /*3b30*/  @!P1 BRA `(.L_x_60) ;  /* 0x0000005c001c9947 */ /* 0x008fea0003800000 */
.L_x_179:
[----:B--2---:R-:W2:Y:S01]  /*3b40*/  LDS.128 R4, [UR4+0x190] ;  /* 0x00019004ff047984 */ /* 0x004ea20008000c00 */
[----:B------:R-:W-:Y:S01]  /*3b50*/  LOP3.LUT R8, R8, 0x1, RZ, 0x3c, !PT ;  /* 0x0000000108087812 */ /* 0x000fe200078e3cff */
[----:B------:R-:W-:Y:S01]  /*3b60*/  @!PT LDS RZ, [RZ] ;  /* 0x00000000fffff984 */ /* 0x000fe20000000800 */
[----:B------:R-:W-:Y:S01]  /*3b70*/  @!PT LDS RZ, [RZ] ;  /* 0x00000000fffff984 */ /* 0x000fe20000000800 */
[----:B------:R-:W-:Y:S01]  /*3b80*/  @!PT LDS RZ, [RZ] ;  /* 0x00000000fffff984 */ /* 0x000fe20000000800 */
[----:B------:R-:W-:Y:S01]  /*3b90*/  @!PT LDS RZ, [RZ] ;  /* 0x00000000fffff984 */ /* 0x000fe20000000800 */
[----:B------:R3:W-:Y:S06]  /*3ba0*/  MEMBAR.ALL.CTA ;  /* 0x0000000000007992 */ /* 0x0007ec0000008000 */
[----:B---3--:R-:W3:Y:S02]  /*3bb0*/  FENCE.VIEW.ASYNC.S ;  /* 0x00000000000073c6 */ /* 0x008ee40000000000 */
[----:B---3--:R-:W-:Y:S01]  /*3bc0*/  SYNCS.ARRIVE.TRANS64.RED.A1T0 RZ, [UR5], RZ ;  /* 0x000000ffffff79a7 */ /* 0x008fe20008100405 */
[----:B--2---:R-:W-:-:S13]  /*3bd0*/  LOP3.LUT P1, RZ, R6, 0x1, RZ, 0xc0, !PT ;  /* 0x0000000106ff7812 */ /* 0x004fda000782c0ff */
[----:B------:R-:W-:Y:S05]  /*3be0*/  @P1 BRA `(.L_x_61) ;  /* 0xfffffffc00981947 */ /* 0x000fea000383ffff */
[----:B------:R-:W-:-:S04]  /*3bf0*/  SHF.L.U32 R0, R2, 0x1f, RZ ;  /* 0x0000001f02007819 */ /* 0x000fc800000006ff */
[----:B------:R-:W2:Y:S02]  /*3c00*/  SYNCS.PHASECHK.TRANS64 P0, [UR4+0x158], R0 ;  /* 0x00015800ff0075a7 */ /* 0x000ea40008001004 */
[----:B-12---:R-:W-:Y:S05]  /*3c10*/  @P0 EXIT ;  /* 0x000000000000094d */ /* 0x006fea0003800000 */
[----:B------:R-:W-:-:S07]  /*3c20*/  MOV R0, UR4 ;  /* 0x0000000400007c02 */ /* 0x000fce0008000f00 */
.L_x_62:
[----:B-1----:R-:W-:-:S04]  /*3c30*/  SHF.L.U32 R3, R2, 0x1f, RZ ;  /* 0x0000001f02037819 */ /* 0x002fc800000006ff */
[----:B------:R1:W2:Y:S03]  /*3c40*/  SYNCS.PHASECHK.TRANS64.TRYWAIT P0, [R0+URZ+0x158], R3 ;  /* 0x00015803000075a7 */ /* 0x0002a600080011ff */
[----:B--2---:R-:W-:Y:S05]  /*3c50*/  @!P0 NANOSLEEP.SYNCS 0x989680 ;  /* 0x009896800000895d */ /* 0x004fea0003900000 */
[----:B------:R-:W2:Y:S02]  /*3c60*/  @!P0 SYNCS.PHASECHK.TRANS64 P0, [R0+URZ+0x158], R3 ;  /* 0x00015803000085a7 */ /* 0x000ea400080010ff */
[----:B--2---:R-:W-:Y:S05]  /*3c70*/  @P0 EXIT ;  /* 0x000000000000094d */ /* 0x004fea0003800000 */
[----:B------:R-:W-:Y:S05]  /*3c80*/  BRA `(.L_x_62) ;  /* 0xfffffffc00e87947 */ /* 0x000fea000383ffff */
.L_x_58:
[----:B------:R-:W-:Y:S05]  /*3c90*/  BRA.U UP4, `(.L_x_63) ;  /* 0x00000011049c7547 */ /* 0x000fea000b800000 */
[----:B------:R-:W2:Y:S01]  /*3ca0*/  S2UR UR4, SR_CgaCtaId ;  /* 0x00000000000479c3 */ /* 0x000ea20000008800 */
[----:B------:R-:W-:Y:S01]  /*3cb0*/  UMOV UR5, 0x40 ;  /* 0x0000004000057882 */ /* 0x000fe20000000000 */
[----:B------:R-:W-:Y:S01]  /*3cc0*/  NOP ;  /* 0x0000000000007918 */ /* 0x000fe20000000000 */
[----:B------:R-:W-:Y:S01]  /*3cd0*/  UMOV UR6, 0x400 ;  /* 0x0000040000067882 */ /* 0x000fe20000000000 */
[----:B--2---:R-:W-:Y:S02]  /*3ce0*/  ULEA UR5, UR4, UR5, 0x18 ;  /* 0x0000000504057291 */ /* 0x004fe4000f8ec0ff */
[----:B------:R-:W-:-:S07]  /*3cf0*/  ULEA UR6, UR4, UR6, 0x18 ;  /* 0x0000000604067291 */ /* 0x000fce000f8ec0ff */
[----:B------:R-:W2:Y:S02]  /*3d00*/  LDS.U8 R3, [UR5+0x1c] ;  /* 0x00001c05ff037984 */ /* 0x000ea40008000000 */
[----:B--2---:R-:W-:-:S13]  /*3d10*/  ISETP.NE.AND P0, PT, R3, RZ, PT ;  /* 0x000000ff0300720c */ /* 0x004fda0003f05270 */
[----:B------:R-:W-:Y:S05]  /*3d20*/  @P0 BRA `(.L_x_64) ;  /* 0x0000000400080947 */ /* 0x000fea0003800000 */
[----:B------:R-:W-:Y:S02]  /*3d30*/  UISETP.NE.U32.AND UP1, UPT, UR41, 0x1, UPT ;  /* 0x000000012900788c */ /* 0x000fe4000bf25070 */
[----:B------:R-:W-:-:S07]  /*3d40*/  UIADD3 UR7, UPT, UPT, UR5, 0x8, URZ ;  /* 0x0000000805077890 */ /* 0x000fce000fffe0ff */
[----:B------:R-:W-:Y:S05]  /*3d50*/  BRA.U !UP1, `(.L_x_65) ;  /* 0x00000001099c7547 */ /* 0x000fea000b800000 */
[----:B------:R-:W-:Y:S01]  /*3d60*/  ELECT P0, URZ, PT ;  /* 0x0000000000ff782f */ /* 0x000fe20003800000 */
[----:B------:R-:W-:-:S12]  /*3d70*/  BSSY B0, `(.L_x_65) ;  /* 0x0000025000007945 */ /* 0x000fd80003800000 */
[----:B------:R-:W-:Y:S05]  /*3d80*/  @!P0 BRA `(.L_x_66) ;  /* 0x00000000008c8947 */ /* 0x000fea0003800000 */
[----:B------:R-:W-:-:S05]  /*3d90*/  UMOV UR4, 0x10 ;  /* 0x0000001000047882 */ /* 0x000fca0000000000 */
[----:B------:R-:W-:Y:S04]  /*3da0*/  DEPBAR.LE SB2, 0x36 ;  /* 0x0000ad800000791a */ /* 0x000fe80000000000 */
[----:B------:R-:W2:Y:S02]  /*3db0*/  UTCATOMSWS.2CTA.FIND_AND_SET.ALIGN UP0, UR4, UR4 ;  /* 0x00000004000475e3 */ /* 0x000ea40008200800 */
[----:B--2---:R-:W-:Y:S01]  /*3dc0*/  MOV R10, UR4 ;  /* 0x00000004000a7c02 */ /* 0x004fe20008000f00 */
[----:B------:R-:W-:Y:S06]  /*3dd0*/  BRA.U UP0, `(.L_x_67) ;  /* 0x0000000100187547 */ /* 0x000fec000b800000 */
.L_x_68:
[----:B------:R-:W-:Y:S05]  /*3de0*/  NANOSLEEP 0x64 ;  /* 0x000000640000795d */ /* 0x000fea0003800000 */
[----:B------:R-:W-:-:S05]  /*3df0*/  UMOV UR4, 0x10 ;  /* 0x0000001000047882 */ /* 0x000fca0000000000 */
[----:B------:R-:W-:Y:S04]  /*3e00*/  DEPBAR.LE SB2, 0x36 ;  /* 0x0000ad800000791a */ /* 0x000fe80000000000 */
[----:B------:R-:W2:Y:S02]  /*3e10*/  UTCATOMSWS.2CTA.FIND_AND_SET.ALIGN UP0, UR4, UR4 ;  /* 0x00000004000475e3 */ /* 0x000ea40008200800 */
[----:B--2---:R-:W-:Y:S01]  /*3e20*/  MOV R10, UR4 ;  /* 0x00000004000a7c02 */ /* 0x004fe20008000f00 */
[----:B------:R-:W-:Y:S05]  /*3e30*/  BRA.U !UP0, `(.L_x_68) ;  /* 0xfffffffd08e87547 */ /* 0x000fea000b83ffff */
.L_x_67:
[----:B------:R-:W2:Y:S01]  /*3e40*/  LDS R6, [UR5+0x10] ;  /* 0x00001005ff067984 */ /* 0x000ea20008000800 */
[----:B------:R-:W-:Y:S01]  /*3e50*/  IMAD.U32 R3, RZ, RZ, UR6 ;  /* 0x00000006ff037e24 */ /* 0x000fe2000f8e00ff */
[----:B------:R-:W-:-:S03]  /*3e60*/  MOV R4, UR40 ;  /* 0x0000002800047c02 */ /* 0x000fc60008000f00 */
[----:B------:R-:W-:Y:S01]  /*3e70*/  VIADD R3, R3, 0x1a0 ;  /* 0x000001a003037836 */ /* 0x000fe20000000000 */
[----:B--2---:R-:W-:-:S04]  /*3e80*/  SHF.L.U32 R6, R6, 0x1f, RZ ;  /* 0x0000001f06067819 */ /* 0x004fc800000006ff */
[----:B------:R-:W2:Y:S02]  /*3e90*/  SYNCS.PHASECHK.TRANS64.TRYWAIT P0, [UR5+0x8], R6 ;  /* 0x00000806ff0075a7 */ /* 0x000ea40008001105 */
[----:B--2---:R-:W-:Y:S05]  /*3ea0*/  @P0 BRA `(.L_x_69) ;  /* 0x0000000000080947 */ /* 0x004fea0003800000 */
[----:B------:R-:W2:Y:S02]  /*3eb0*/  SYNCS.PHASECHK.TRANS64.TRYWAIT P0, [UR5+0x8], R6 ;  /* 0x00000806ff0075a7 */ /* 0x000ea40008001105 */
[----:B--2---:R-:W-:Y:S05]  /*3ec0*/  @!P0 BRA `(.L_x_70) ;  /* 0x0000005800508947 */ /* 0x004fea0003800000 */
.L_x_69:
[----:B------:R-:W-:Y:S01]  /*3ed0*/  PRMT R4, R4, 0x654, R3 ;  /* 0x0000065404047816 */ /* 0x000fe20000000003 */
[----:B------:R-:W-:Y:S01]  /*3ee0*/  HFMA2 R3, -RZ, RZ, 0, 5.9604644775390625e-08 ;  /* 0x00000001ff037431 */ /* 0x000fe200000001ff */
[----:B------:R-:W-:Y:S01]  /*3ef0*/  UPRMT UR4, UR40, 0x654, UR7 ;  /* 0x0000065428047896 */ /* 0x000fe20008000007 */
[----:B------:R-:W-:Y:S02]  /*3f00*/  IMAD.MOV.U32 R8, RZ, RZ, 0xffff ;  /* 0x0000ffffff087424 */ /* 0x000fe400078e00ff */
[----:B--2---:R-:W-:Y:S02]  /*3f10*/  IMAD.MOV.U32 R6, RZ, RZ, 0x4 ;  /* 0x00000004ff067424 */ /* 0x004fe400078e00ff */
[----:B------:R-:W-:Y:S01]  /*3f20*/  IMAD.SHL.U32 R9, R10, 0x20, RZ ;  /* 0x000000200a097824 */ /* 0x000fe200078e00ff */
[----:B------:R-:W-:Y:S02]  /*3f30*/  MOV R5, UR4 ;  /* 0x0000000400057c02 */ /* 0x000fe40008000f00 */
[-C--:B------:R-:W-:Y:S01]  /*3f40*/  SHF.L.U32 R8, R8, R10.reuse, RZ ;  /* 0x0000000a08087219 */ /* 0x080fe200000006ff */
[----:B------:R2:W-:Y:S01]  /*3f50*/  SYNCS.ARRIVE.TRANS64.RED RZ, [UR4], R6 ;  /* 0x00000006ffff79a7 */ /* 0x0005e20008000404 */
[----:B------:R-:W-:Y:S01]  /*3f60*/  SHF.L.U32 R7, R3, R10, RZ ;  /* 0x0000000a03077219 */ /* 0x000fe200000006ff */
[----:B------:R2:W-:Y:S04]  /*3f70*/  STS [UR6+0x1a0], R9 ;  /* 0x0001a009ff007988 */ /* 0x0005e80008000806 */
[----:B------:R2:W-:Y:S04]  /*3f80*/  STAS [R4.64], R10 ;  /* 0x0000000a04007dbd */ /* 0x0005e8000c0008ff */
[----:B------:R2:W-:Y:S04]  /*3f90*/  ATOMS.OR RZ, [UR5+0x14], R8 ;  /* 0x00001408ffff798c */ /* 0x0005e8000b000005 */
[----:B------:R2:W-:Y:S04]  /*3fa0*/  ATOMS.OR RZ, [UR5+0x18], R7 ;  /* 0x00001807ffff798c */ /* 0x0005e8000b000005 */
[----:B------:R2:W-:Y:S02]  /*3fb0*/  ATOMS.XOR RZ, [UR5+0x10], R3 ;  /* 0x00001003ffff798c */ /* 0x0005e4000b800005 */
.L_x_66:
[----:B-1----:R-:W-:Y:S05]  /*3fc0*/  BSYNC B0 ;  /* 0x0000000000007941 */ /* 0x002fea0003800000 */
.L_x_65:
[----:B------:R-:W-:Y:S05]  /*3fd0*/  BRA.U UP1, `(.L_x_71) ;  /* 0x00000001016c7547 */ /* 0x000fea000b800000 */
[----:B------:R-:W-:-:S03]  /*3fe0*/  UMOV UR4, 0xffffffff ;  /* 0xffffffff00047882 */ /* 0x000fc60000000000 */
[----:B------:R-:W-:Y:S05]  /*3ff0*/  BRA.DIV UR4, `(.L_x_72) ;  /* 0x0000005a041c7947 */ /* 0x000fea000b800000 */
[----:B------:R-:W-:-:S13]  /*4000*/  ELECT P6, URZ, PT ;  /* 0x0000000000ff782f */ /* 0x000fda00038c0000 */
.L_x_182:
[----:B------:R-:W-:Y:S05]  /*4010*/  @!P6 BRA `(.L_x_71) ;  /* 0x00000000005ce947 */ /* 0x000fea0003800000 */
[----:B--2---:R-:W2:Y:S02]  /*4020*/  LDS R4, [UR5+0x10] ;  /* 0x00001005ff047984 */ /* 0x004ea40008000800 */
[----:B--2---:R-:W-:-:S04]  /*4030*/  SHF.L.U32 R4, R4, 0x1f, RZ ;  /* 0x0000001f04047819 */ /* 0x004fc800000006ff */
[----:B------:R-:W2:Y:S02]  /*4040*/  SYNCS.PHASECHK.TRANS64.TRYWAIT P0, [UR5+0x8], R4 ;  /* 0x00000804ff0075a7 */ /* 0x000ea40008001105 */
[----:B--2---:R-:W-:Y:S05]  /*4050*/  @P0 BRA `(.L_x_73) ;  /* 0x0000000000080947 */ /* 0x004fea0003800000 */
[----:B------:R-:W2:Y:S02]  /*4060*/  SYNCS.PHASECHK.TRANS64.TRYWAIT P0, [UR5+0x8], R4 ;  /* 0x00000804ff0075a7 */ /* 0x000ea40008001105 */
[----:B--2---:R-:W-:Y:S05]  /*4070*/  @!P0 BRA `(.L_x_74) ;  /* 0x00000058001c8947 */ /* 0x004fea0003800000 */
.L_x_73:
[----:B------:R-:W3:Y:S01]  /*4080*/  LDS R6, [UR6+0x1a0] ;  /* 0x0001a006ff067984 */ /* 0x000ee20008000800 */
[----:B--2---:R-:W-:Y:S02]  /*4090*/  HFMA2 R3, -RZ, RZ, 0, 5.9604644775390625e-08 ;  /* 0x00000001ff037431 */ /* 0x004fe400000001ff */
[----:B------:R-:W-:Y:S01]  /*40a0*/  IMAD.MOV.U32 R4, RZ, RZ, 0xffff ;  /* 0x0000ffffff047424 */ /* 0x000fe200078e00ff */
[----:B------:R-:W-:Y:S01]  /*40b0*/  UPRMT UR4, UR40, 0x654, UR7 ;  /* 0x0000065428047896 */ /* 0x000fe20008000007 */
[----:B---3--:R-:W-:-:S03]  /*40c0*/  IMAD.SHL.U32 R5, R6, 0x20, RZ ;  /* 0x0000002006057824 */ /* 0x008fc600078e00ff */
[-C--:B------:R-:W-:Y:S02]  /*40d0*/  SHF.L.U32 R4, R4, R6.reuse, RZ ;  /* 0x0000000604047219 */ /* 0x080fe400000006ff */
[----:B------:R-:W-:Y:S01]  /*40e0*/  SHF.L.U32 R6, R3, R6, RZ ;  /* 0x0000000603067219 */ /* 0x000fe200000006ff */
[----:B------:R3:W-:Y:S04]  /*40f0*/  STS [UR6+0x1a0], R5 ;  /* 0x0001a005ff007988 */ /* 0x0007e80008000806 */
[----:B------:R3:W-:Y:S04]  /*4100*/  ATOMS.OR RZ, [UR5+0x14], R4 ;  /* 0x00001404ffff798c */ /* 0x0007e8000b000005 */
[----:B------:R3:W-:Y:S01]  /*4110*/  ATOMS.OR RZ, [UR5+0x18], R6 ;  /* 0x00001806ffff798c */ /* 0x0007e2000b000005 */
[----:B------:R-:W-:Y:S03]  /*4120*/  SYNCS.ARRIVE.TRANS64.RED.A1T0 RZ, [UR4], RZ ;  /* 0x000000ffffff79a7 */ /* 0x000fe60008100404 */
[----:B------:R3:W-:Y:S01]  /*4130*/  ATOMS.XOR RZ, [UR5+0x10], R3 ;  /* 0x00001003ffff798c */ /* 0x0007e2000b800005 */
[----:B------:R-:W-:Y:S05]  /*4140*/  BRA `(.L_x_71) ;  /* 0x0000000000107947 */ /* 0x000fea0003800000 */
.L_x_64:
[----:B------:R-:W-:Y:S02]  /*4150*/  MOV R3, 0xffffffff ;  /* 0xffffffff00037802 */ /* 0x000fe40000000f00 */
[----:B------:R-:W-:-:S03]  /*4160*/  MOV R4, 0x4190 ;  /* 0x0000419000047802 */ /* 0x000fc60000000f00 */
[----:B------:R2:W-:Y:S04]  /*4170*/  STS [UR6+0x1a0], R3 ;  /* 0x0001a003ff007988 */ /* 0x0005e80008000806 */
[----:B-12--5:R-:W-:Y:S05]  /*4180*/  CALL.REL.NOINC `($__internal_1_$__cuda_sm10x_tcgen05_guardrail_trap_phase_invalid_during_alloc) ;  /* 0x0000005c00587944 */ /* 0x026fea0003c00000 */
.L_x_71:
[----:B------:R-:W-:Y:S05]  /*4190*/  WARPSYNC.ALL ;  /* 0x0000000000007948 */ /* 0x000fea0003800000 */
[----:B------:R-:W4:Y:S01]  /*41a0*/  S2UR UR21, SR_CgaCtaId ;  /* 0x00000000001579c3 */ /* 0x000f220000008800 */
[----:B------:R-:W-:Y:S01]  /*41b0*/  UMOV UR4, 0x400 ;  /* 0x0000040000047882 */ /* 0x000fe20000000000 */
[----:B------:R-:W-:-:S06]  /*41c0*/  NOP ;  /* 0x0000000000007918 */ /* 0x000fcc0000000000 */
[----:B------:R-:W-:Y:S06]  /*41d0*/  BAR.ARV 0x6, 0xa0 ;  /* 0x0182800000007b1d */ /* 0x000fec0000002000 */
[----:B------:R-:W1:Y:S01]  /*41e0*/  LDCU UR6, c[0x0][0x390] ;  /* 0x00007200ff0677ac */ /* 0x000e620008000800 */
[----:B------:R-:W-:Y:S01]  /*41f0*/  LOP3.LUT R2, R2, 0xffff, RZ, 0xc0, !PT ;  /* 0x0000ffff02027812 */ /* 0x000fe200078ec0ff */
[----:B--2---:R-:W-:Y:S01]  /*4200*/  IMAD.MOV.U32 R8, RZ, RZ, 0x1 ;  /* 0x00000001ff087424 */ /* 0x004fe200078e00ff */
[----:B------:R-:W-:Y:S01]  /*4210*/  LOP3.LUT R0, R0, 0xffff, RZ, 0xc0, !PT ;  /* 0x0000ffff00007812 */ /* 0x000fe200078ec0ff */
[----:B------:R-:W-:Y:S01]  /*4220*/  UMOV UR25, URZ ;  /* 0x000000ff00197c82 */ /* 0x000fe20008000000 */
[----:B------:R-:W-:Y:S01]  /*4230*/  R2UR UR22, R2 ;  /* 0x00000000021672ca */ /* 0x000fe200000e0000 */
[----:B------:R-:W-:Y:S01]  /*4240*/  IMAD.MOV.U32 R2, RZ, RZ, RZ ;  /* 0x000000ffff027224 */ /* 0x000fe200078e00ff */
[----:B------:R-:W-:Y:S01]  /*4250*/  R2UR UR37, R0 ;  /* 0x00000000002572ca */ /* 0x000fe200000e0000 */
[----:B------:R-:W-:Y:S01]  /*4260*/  IMAD.MOV.U32 R0, RZ, RZ, RZ ;  /* 0x000000ffff007224 */ /* 0x000fe200078e00ff */
[----:B------:R-:W-:Y:S01]  /*4270*/  UMOV UR18, URZ ;  /* 0x000000ff00127c82 */ /* 0x000fe20008000000 */
[----:B----4-:R-:W-:-:S02]  /*4280*/  ULEA UR21, UR21, UR4, 0x18 ;  /* 0x0000000415157291 */ /* 0x010fc4000f8ec0ff */
[----:B------:R-:W-:Y:S02]  /*4290*/  UISETP.NE.AND UP4, UPT, UR41, URZ, UPT ;  /* 0x000000ff2900728c */ /* 0x000fe4000bf85270 */
[----:B------:R-:W-:Y:S02]  /*42a0*/  UIADD3 UR5, UPT, UPT, UR21, 0x3300, URZ ;  /* 0x0000330015057890 */ /* 0x000fe4000fffe0ff */
[----:B------:R-:W-:Y:S02]  /*42b0*/  UIADD3 UR7, UPT, UPT, UR21, 0x25300, URZ ;  /* 0x0002530015077890 */ /* 0x000fe4000fffe0ff */
[----:B-1----:R-:W-:Y:S01]  /*42c0*/  UIADD3 UR6, UPT, UPT, UR6, 0x3f, URZ ;  /* 0x0000003f06067890 */ /* 0x002fe2000fffe0ff */
[----:B---3--:R-:W1:Y:S01]  /*42d0*/  LDS R3, [UR21+0x1a0] ;  /* 0x0001a015ff037984 */ /* 0x008e620008000800 */
[----:B------:R-:W-:Y:S02]  /*42e0*/  UIADD3 UR36, UPT, UPT, UR21, 0x158, URZ ;  /* 0x0000015815247890 */ /* 0x000fe4000fffe0ff */
[----:B------:R-:W-:-:S02]  /*42f0*/  USHF.R.S32.HI UR4, URZ, 0x1f, UR6 ;  /* 0x0000001fff047899 */ /* 0x000fc40008011406 */
[----:B------:R-:W-:Y:S02]  /*4300*/  USHF.R.U32.HI UR5, URZ, 0x4, UR5 ;  /* 0x00000004ff057899 */ /* 0x000fe40008011605 */
[----:B------:R-:W-:Y:S02]  /*4310*/  ULEA.HI UR4, UR4, UR6, URZ, 0x6 ;  /* 0x0000000604047291 */ /* 0x000fe4000f8f30ff */
[----:B------:R-:W-:Y:S02]  /*4320*/  USHF.R.U32.HI UR7, URZ, 0x4, UR7 ;  /* 0x00000004ff077899 */ /* 0x000fe40008011607 */
[----:B------:R-:W-:Y:S02]  /*4330*/  USHF.R.S32.HI UR27, URZ, 0x6, UR4 ;  /* 0x00000006ff1b7899 */ /* 0x000fe40008011404 */
[----:B------:R-:W-:Y:S02]  /*4340*/  UPRMT UR36, URZ, 0x654, UR36 ;  /* 0x00000654ff247896 */ /* 0x000fe40008000024 */
[----:B------:R-:W-:-:S02]  /*4350*/  UISETP.LT.AND UP0, UPT, UR27, 0x1, UPT ;  /* 0x000000011b00788c */ /* 0x000fc4000bf01270 */
[----:B------:R-:W-:Y:S02]  /*4360*/  ULOP3.LUT UR24, UR5, 0x3fff, URZ, 0xc0, !UPT ;  /* 0x00003fff05187892 */ /* 0x000fe4000f8ec0ff */
[----:B------:R-:W-:Y:S02]  /*4370*/  USEL UR38, UR27, 0x1, !UP0 ;  /* 0x000000011b267887 */ /* 0x000fe4000c000000 */
[----:B------:R-:W-:Y:S02]  /*4380*/  ULOP3.LUT UR23, UR7, 0x3fff, URZ, 0xc0, !UPT ;  /* 0x00003fff07177892 */ /* 0x000fe4000f8ec0ff */
[----:B------:R-:W-:Y:S01]  /*4390*/  UIADD3 UR38, UPT, UPT, -UR38, URZ, URZ ;  /* 0x000000ff26267290 */ /* 0x000fe2000fffe1ff */
[----:B------:R-:W-:Y:S01]  /*43a0*/  UMOV UR34, 0x0 ;  /* 0x0000000000227882 */ /* 0x000fe20000000000 */
[----:B------:R-:W-:Y:S01]  /*43b0*/  UMOV UR35, 0x8118010 ;  /* 0x0811801000237882 */ /* 0x000fe20000000000 */
[----:B------:R-:W-:Y:S01]  /*43c0*/  UMOV UR32, 0x0 ;  /* 0x0000000000207882 */ /* 0x000fe20000000000 */
[----:B------:R-:W-:Y:S01]  /*43d0*/  UMOV UR33, 0x8118010 ;  /* 0x0811801000217882 */ /* 0x000fe20000000000 */
[----:B------:R-:W-:Y:S01]  /*43e0*/  UMOV UR30, 0x0 ;  /* 0x00000000001e7882 */ /* 0x000fe20000000000 */
[----:B------:R-:W-:Y:S01]  /*43f0*/  UMOV UR31, 0x8118010 ;  /* 0x08118010001f7882 */ /* 0x000fe20000000000 */
[----:B------:R-:W-:Y:S01]  /*4400*/  UMOV UR28, 0x0 ;  /* 0x00000000001c7882 */ /* 0x000fe20000000000 */
[----:B------:R-:W-:Y:S01]  /*4410*/  UMOV UR29, 0x8118010 ;  /* 0x08118010001d7882 */ /* 0x000fe20000000000 */
[C---:B-1----:R-:W-:Y:S01]  /*4420*/  VIADD R5, R3.reuse, 0x20 ;  /* 0x0000002003057836 */ /* 0x042fe20000000000 */
[----:B------:R-:W-:-:S04]  /*4430*/  LOP3.LUT R4, R3, 0xffff, RZ, 0xc0, !PT ;  /* 0x0000ffff03047812 */ /* 0x000fc800078ec0ff */
[----:B------:R-:W-:-:S05]  /*4440*/  LOP3.LUT R5, R5, 0xffff, RZ, 0xc0, !PT ;  /* 0x0000ffff05057812 */ /* 0x000fca00078ec0ff */
[----:B------:R1:W-:Y:S02]  /*4450*/  STL.64 [R1], R4 ;  /* 0x0000000401007387 */ /* 0x0003e40000100a00 */
.L_x_83:
[----:B-1----:R-:W-:-:S04]  /*4460*/  SHF.L.U32 R5, R2, 0x1f, RZ ;  /* 0x0000001f02057819 */ /* 0x002fc800000006ff */
[----:B------:R-:W1:Y:S02]  /*4470*/  SYNCS.PHASECHK.TRANS64.TRYWAIT P0, [UR21+0x150], R5 ;  /* 0x00015005ff0075a7 */ /* 0x000e640008001115 */
[----:B-1-34-:R-:W-:Y:S05]  /*4480*/  @!P0 BRA `(.L_x_75) ;  /* 0x0000005400308947 */ /* 0x01afea0003800000 */
.L_x_184:
[----:B-1----:R-:W1:Y:S01]  /*4490*/  LDS.128 R4, [UR21+0x190] ;  /* 0x00019015ff047984 */ /* 0x002e620008000c00 */
[----:B------:R-:W-:Y:S01]  /*44a0*/  ULEA UR26, UR25, UR21, 0x3 ;  /* 0x00000015191a7291 */ /* 0x000fe2000f8e18ff */
[----:B------:R-:W-:Y:S01]  /*44b0*/  @!PT LDS RZ, [RZ] ;  /* 0x00000000fffff984 */ /* 0x000fe20000000800 */
[----:B------:R-:W-:Y:S01]  /*44c0*/  @!PT LDS RZ, [RZ] ;  /* 0x00000000fffff984 */ /* 0x000fe20000000800 */
[----:B------:R-:W-:Y:S01]  /*44d0*/  @!PT LDS RZ, [RZ] ;  /* 0x00000000fffff984 */ /* 0x000fe20000000800 */
[----:B------:R-:W-:Y:S01]  /*44e0*/  @!PT LDS RZ, [RZ] ;  /* 0x00000000fffff984 */ /* 0x000fe20000000800 */
[----:B------:R2:W-:Y:S06]  /*44f0*/  MEMBAR.ALL.CTA ;  /* 0x0000000000007992 */ /* 0x0005ec0000008000 */
[----:B--2---:R-:W2:Y:S02]  /*4500*/  FENCE.VIEW.ASYNC.S ;  /* 0x00000000000073c6 */ /* 0x004ea40000000000 */
[----:B--2---:R-:W-:Y:S01]  /*4510*/  SYNCS.ARRIVE.TRANS64.RED.A1T0 RZ, [UR36], RZ ;  /* 0x000000ffffff79a7 */ /* 0x004fe20008100424 */
[----:B-1----:R-:W-:Y:S01]  /*4520*/  LOP3.LUT P3, RZ, R6, 0x1, RZ, 0xc0, !PT ;  /* 0x0000000106ff7812 */ /* 0x002fe2000786c0ff */
[----:B------:R-:W-:-:S12]  /*4530*/  BRA.U UP4, `(.L_x_76) ;  /* 0x00000001040c7547 */ /* 0x000fd8000b800000 */
[----:B------:R-:W-:-:S04]  /*4540*/  SHF.L.U32 R5, R8, 0x1f, RZ ;  /* 0x0000001f08057819 */ /* 0x000fc800000006ff */
[----:B------:R-:W1:Y:S02]  /*4550*/  SYNCS.PHASECHK.TRANS64.TRYWAIT P0, [UR26+0x170], R5 ;  /* 0x00017005ff0075a7 */ /* 0x000e64000800111a */
[----:B-1----:R-:W-:Y:S05]  /*4560*/  @!P0 BRA `(.L_x_77) ;  /* 0x0000005400108947 */ /* 0x002fea0003800000 */
.L_x_76:
[----:B------:R-:W-:Y:S05]  /*4570*/  BRA.U UP4, `(.L_x_78) ;  /* 0x00000005040c7547 */ /* 0x000fea000b800000 */
[----:B------:R-:W2:Y:S02]  /*4580*/  LDCU UR4, c[0x0][0x390] ;  /* 0x00007200ff0477ac */ /* 0x000ea40008000800 */
[----:B--2---:R-:W-:-:S09]  /*4590*/  UISETP.GE.AND UP0, UPT, UR4, 0x1, UPT ;  /* 0x000000010400788c */ /* 0x004fd2000bf06270 */
[----:B------:R-:W-:Y:S05]  /*45a0*/  BRA.U !UP0, `(.L_x_79) ;  /* 0x0000000108f47547 */ /* 0x000fea000b800000 */
[----:B------:R-:W-:Y:S01]  /*45b0*/  ULEA UR4, UR25, UR48, 0x2 ;  /* 0x0000003019047291 */ /* 0x000fe2000f8e10ff */
[----:B-1----:R-:W-:-:S08]  /*45c0*/  SHF.L.U32 R4, R0, 0x1f, RZ ;  /* 0x0000001f00047819 */ /* 0x002fd000000006ff */
[----:B------:R-:W5:Y:S01]  /*45d0*/  LDL R5, [UR4] ;  /* 0x00000004ff057983 */ /* 0x000f620008100800 */
[----:B------:R-:W-:Y:S02]  /*45e0*/  ULEA UR4, UR18, UR21, 0x3 ;  /* 0x0000001512047291 */ /* 0x000fe4000f8e18ff */
[----:B------:R-:W-:Y:S01]  /*45f0*/  UPLOP3.LUT UP2, UPT, UPT, UPT, UPT, 0x40, 0x4 ;  /* 0x000000000004789c */ /* 0x000fe20003f4e870 */
[----:B------:R-:W-:Y:S01]  /*4600*/  UMOV UR20, UR38 ;  /* 0x0000002600147c82 */ /* 0x000fe20008000000 */
[----:B------:R-:W-:-:S05]  /*4610*/  UMOV UR19, UR27 ;  /* 0x0000001b00137c82 */ /* 0x000fca0008000000 */
[----:B------:R1:W2:Y:S01]  /*4620*/  SYNCS.PHASECHK.TRANS64.TRYWAIT P2, [UR4], R4 ;  /* 0x00000004ff0075a7 */ /* 0x0002a20008041104 */
[----:B------:R-:W-:-:S05]  /*4630*/  UMOV UR4, UR18 ;  /* 0x0000001200047c82 */ /* 0x000fca0008000000 */
.L_x_82:
[----:B------:R-:W-:Y:S02]  /*4640*/  UIADD3 UR20, UPT, UPT, UR20, 0x1, URZ ;  /* 0x0000000114147890 */ /* 0x000fe4000fffe0ff */
[----:B------:R-:W-:Y:S02]  /*4650*/  ULEA UR17, UR4, UR21, 0x3 ;  /* 0x0000001504117291 */ /* 0x000fe4000f8e18ff */
[----:B------:R-:W-:Y:S01]  /*4660*/  UISETP.NE.AND UP3, UPT, UR20, URZ, UPT ;  /* 0x000000ff1400728c */ /* 0x000fe2000bf65270 */
[----:B--234-:R-:W-:Y:S10]  /*4670*/  @P2 BRA `(.L_x_80) ;  /* 0x00000000000c2947 */ /* 0x01cff40003800000 */
[----:B------:R-:W-:Y:S04]  /*4680*/  SHF.L.U32 R6, R0, 0x1f, RZ ;  /* 0x0000001f00067819 */ /* 0x000fe800000006ff */
[----:B------:R-:W2:Y:S02]  /*4690*/  SYNCS.PHASECHK.TRANS64.TRYWAIT P0, [UR17], R6 ;  /* 0x00000006ff0075a7 */ /* 0x000ea40008001111 */
[----:B--2---:R-:W-:Y:S05]  /*46a0*/  @!P0 BRA `(.L_x_81) ;  /* 0x0000005000d88947 */ /* 0x004fea0003800000 */
.L_x_80:
[----:B------:R-:W-:Y:S01]  /*46b0*/  UISETP.NE.AND UP0, UPT, UR19, 0x1, UPT ;  /* 0x000000011300788c */ /* 0x000fe2000bf05270 */
[----:B------:R-:W-:Y:S01]  /*46c0*/  PLOP3.LUT P2, PT, PT, PT, PT, 0x80, 0x8 ;  /* 0x000000000008781c */ /* 0x000fe20003f4f070 */
[----:B------:R-:W-:Y:S02]  /*46d0*/  UIADD3 UR5, UPT, UPT, UR4, 0x1, URZ ;  /* 0x0000000104057890 */ /* 0x000fe4000fffe0ff */
[----:B------:R-:W-:Y:S02]  /*46e0*/  ULEA UR10, UR4, UR23, 0x8 ;  /* 0x00000017040a7291 */ /* 0x000fe4000f8e40ff */
[----:B------:R-:W-:Y:S01]  /*46f0*/  UISETP.NE.AND UP1, UPT, UR5, 0x11, UPT ;  /* 0x000000110500788c */ /* 0x000fe2000bf25270 */
[----:B------:R-:W-:Y:S01]  /*4700*/  PLOP3.LUT P0, PT, PT, PT, UP0, 0x80, 0x8 ;  /* 0x000000000008781c */ /* 0x000fe20003f0f008 */
[----:B------:R-:W-:Y:S02]  /*4710*/  ULEA UR14, UR4, UR24, 0x9 ;  /* 0x00000018040e7291 */ /* 0x000fe4000f8e48ff */
[----:B------:R-:W-:Y:S02]  /*4720*/  USEL UR6, URZ, 0x1, UP1 ;  /* 0x00000001ff067887 */ /* 0x000fe40008800000 */
[----:B------:R-:W-:Y:S01]  /*4730*/  USEL UR18, UR5, URZ, UP1 ;  /* 0x000000ff05127287 */ /* 0x000fe20008800000 */
[----:B------:R-:W-:Y:S11]  /*4740*/  ELECT P1, URZ, PT ;  /* 0x0000000000ff782f */ /* 0x000ff60003820000 */
[----:B------:R-:W-:Y:S02]  /*4750*/  @!UPT UIADD3 URZ, UPT, UPT, URZ, URZ, URZ ;  /* 0x000000fffffff290 */ /* 0x000fe4000fffe0ff */
[C---:B-----5:R-:W-:Y:S01]  /*4760*/  @P1 R2UR.BROADCAST UR4, R5.reuse ;  /* 0x00000000050412ca */ /* 0x060fe200008e0000 */
[----:B------:R-:W-:Y:S01]  /*4770*/  @UP0 ULEA UR5, UR18, UR21, 0x3 ;  /* 0x0000001512050291 */ /* 0x000fe2000f8e18ff */
[----:B------:R-:W-:Y:S01]  /*4780*/  LOP3.LUT R0, R0, UR6, RZ, 0x3c, !PT ;  /* 0x0000000600007c12 */ /* 0x000fe2000f8e3cff */
[----:B------:R-:W-:Y:S02]  /*4790*/  UIADD3 UR8, UPT, UPT, UR10, 0x40, URZ ;  /* 0x000000400a087890 */ /* 0x000fe4000fffe0ff */
[----:B------:R-:W-:Y:S01]  /*47a0*/  UIADD3 UR6, UPT, UPT, UR14, 0x80, URZ ;  /* 0x000000800e067890 */ /* 0x000fe2000fffe0ff */
[----:B-1----:R-:W-:Y:S01]  /*47b0*/  @P0 SHF.L.U32 R4, R0, 0x1f, RZ ;  /* 0x0000001f00040819 */ /* 0x002fe200000006ff */
[----:B------:R-:W-:Y:S02]  /*47c0*/  UIADD3 UR12, UPT, UPT, UR10, 0x80, URZ ;  /* 0x000000800a0c7890 */ /* 0x000fe4000fffe0ff */
[----:B------:R-:W-:Y:S01]  /*47d0*/  UIADD3 UR19, UPT, UPT, UR19, -0x1, URZ ;  /* 0xffffffff13137890 */ /* 0x000fe2000fffe0ff */
[----:B------:R3:W4:Y:S01]  /*47e0*/  @P0 SYNCS.PHASECHK.TRANS64.TRYWAIT P2, [UR5], R4 ;  /* 0x00000004ff0005a7 */ /* 0x0007220008041105 */
[----:B------:R-:W-:Y:S11]  /*47f0*/  ELECT P0, URZ, PT ;  /* 0x0000000000ff782f */ /* 0x000ff60003800000 */
[----:B------:R-:W-:Y:S02]  /*4800*/  @!UPT UIADD3 URZ, UPT, UPT, URZ, URZ, URZ ;  /* 0x000000fffffff290 */ /* 0x000fe4000fffe0ff */
[C---:B------:R-:W-:Y:S02]  /*4810*/  @P0 R2UR.BROADCAST UR16, R5.reuse ;  /* 0x00000000051002ca */ /* 0x040fe400008e0000 */
[----:B------:R-:W-:Y:S01]  /*4820*/  ELECT P0, URZ, PT ;  /* 0x0000000000ff782f */ /* 0x000fe20003800000 */
[----:B------:R-:W-:Y:S01]  /*4830*/  UMOV UR11, 0x80004020 ;  /* 0x80004020000b7882 */ /* 0x000fe20000000000 */
[----:B------:R-:W-:Y:S01]  /*4840*/  UMOV UR15, 0x40004040 ;  /* 0x40004040000f7882 */ /* 0x000fe20000000000 */
[----:B------:R-:W-:Y:S01]  /*4850*/  UMOV UR9, 0x80004020 ;  /* 0x8000402000097882 */ /* 0x000fe20000000000 */
[----:B------:R1:W-:Y:S01]  /*4860*/  UTCHMMA.2CTA gdesc[UR14], gdesc[UR10], tmem[UR4], tmem[UR34], idesc[UR35], UP2 ;  /* 0x00ff220a0e0075ea */ /* 0x0003e20009200004 */
[----:B------:R-:W-:Y:S01]  /*4870*/  UPLOP3.LUT UP2, UPT, UPT, UPT, UPT, 0x80, 0x8 ;  /* 0x000000000008789c */ /* 0x000fe20003f4f070 */
[----:B------:R-:W-:Y:S01]  /*4880*/  UMOV UR7, 0x40004040 ;  /* 0x4000404000077882 */ /* 0x000fe20000000000 */
[----:B------:R-:W-:Y:S01]  /*4890*/  UMOV UR13, 0x80004020 ;  /* 0x80004020000d7882 */ /* 0x000fe20000000000 */
[----:B------:R-:W-:Y:S03]  /*48a0*/  UMOV UR5, 0x40004040 ;  /* 0x4000404000057882 */ /* 0x000fe60000000000 */
[----:B------:R2:W-:Y:S01]  /*48b0*/  UTCHMMA.2CTA gdesc[UR6], gdesc[UR8], tmem[UR16], tmem[UR32], idesc[UR33], UPT ;  /* 0x00ff2008060075ea */ /* 0x0005e2000ba00010 */
[----:B-1----:R-:W-:Y:S01]  /*48c0*/  UIADD3 UR4, UPT, UPT, UR14, 0x100, URZ ;  /* 0x000001000e047890 */ /* 0x002fe2000fffe0ff */
[C---:B------:R-:W-:Y:S02]  /*48d0*/  @P0 R2UR.BROADCAST UR15, R5.reuse ;  /* 0x00000000050f02ca */ /* 0x040fe400008e0000 */
[----:B------:R-:W-:Y:S01]  /*48e0*/  ELECT P0, URZ, PT ;  /* 0x0000000000ff782f */ /* 0x000fe20003800000 */
[----:B------:R-:W-:Y:S02]  /*48f0*/  UIADD3 UR10, UPT, UPT, UR10, 0xc0, URZ ;  /* 0x000000c00a0a7890 */ /* 0x000fe4000fffe0ff */
[----:B--2---:R-:W-:Y:S10]  /*4900*/  UIADD3 UR6, UPT, UPT, UR14, 0x180, URZ ;  /* 0x000001800e067890 */ /* 0x004ff4000fffe0ff */
[----:B------:R-:W-:Y:S01]  /*4910*/  @P0 R2UR.BROADCAST UR9, R5 ;  /* 0x00000000050902ca */ /* 0x000fe200008e0000 */
[----:B------:R-:W-:Y:S01]  /*4920*/  UIADD3 UR8, UPT, UPT, UR17, 0x88, URZ ;  /* 0x0000008811087890 */ /* 0x000fe2000fffe0ff */
[----:B------:R1:W-:Y:S11]  /*4930*/  UTCHMMA.2CTA gdesc[UR4], gdesc[UR12], tmem[UR15], tmem[UR30], idesc[UR31], UPT ;  /* 0x00ff1e0c040075ea */ /* 0x0003f6000ba0000f */
[----:B------:R3:W-:Y:S01]  /*4940*/  UTCHMMA.2CTA gdesc[UR6], gdesc[UR10], tmem[UR9], tmem[UR28], idesc[UR29], UPT ;  /* 0x00ff1c0a060075ea */ /* 0x0007e2000ba00009 */
[----:B------:R3:W-:Y:S01]  /*4950*/  UTCBAR.2CTA.MULTICAST [UR8], URZ, UR22 ;  /* 0x000000ff080073e9 */ /* 0x0007e20008200816 */
[----:B-1----:R-:W-:Y:S01]  /*4960*/  UMOV UR4, UR18 ;  /* 0x0000001200047c82 */ /* 0x002fe20008000000 */
[----:B------:R-:W-:Y:S05]  /*4970*/  BRA.U UP3, `(.L_x_82) ;  /* 0xfffffffd03307547 */ /* 0x000fea000b83ffff */
.L_x_79:
[----:B------:R-:W-:-:S09]  /*4980*/  UIADD3 UR4, UPT, UPT, UR26, 0x160, URZ ;  /* 0x000001601a047890 */ /* 0x000fd2000fffe0ff */
[----:B------:R2:W-:Y:S01]  /*4990*/  UTCBAR.2CTA.MULTICAST [UR4], URZ, UR37 ;  /* 0x000000ff040073e9 */ /* 0x0005e20008200825 */
[----:B------:R-:W-:Y:S02]  /*49a0*/  NOP ;  /* 0x0000000000007918 */ /* 0x000fe40000000000 */
.L_x_78:
[----:B--2---:R-:W-:Y:S01]  /*49b0*/  UIADD3 UR4, UPT, UPT, UR25, 0x1, URZ ;  /* 0x0000000119047890 */ /* 0x004fe2000fffe0ff */
[----:B------:R-:W-:-:S03]  /*49c0*/  LOP3.LUT R2, R2, 0x1, RZ, 0x3c, !PT ;  /* 0x0000000102027812 */ /* 0x000fc600078e3cff */
[----:B------:R-:W-:-:S04]  /*49d0*/  UISETP.NE.AND UP0, UPT, UR4, 0x2, UPT ;  /* 0x000000020400788c */ /* 0x000fc8000bf05270 */
[----:B------:R-:W-:Y:S02]  /*49e0*/  USEL UR5, URZ, 0x1, UP0 ;  /* 0x00000001ff057887 */ /* 0x000fe40008000000 */
[----:B------:R-:W-:-:S04]  /*49f0*/  USEL UR25, UR4, URZ, UP0 ;  /* 0x000000ff04197287 */ /* 0x000fc80008000000 */
[----:B------:R-:W-:Y:S01]  /*4a00*/  LOP3.LUT R8, R8, UR5, RZ, 0x3c, !PT ;  /* 0x0000000508087c12 */ /* 0x000fe2000f8e3cff */
[----:B------:R-:W-:Y:S07]  /*4a10*/  @P3 BRA `(.L_x_83) ;  /* 0xfffffff800903947 */ /* 0x000fee000383ffff */
[----:B---3--:R-:W2:Y:S01]  /*4a20*/  S2UR UR8, SR_CgaCtaId ;  /* 0x00000000000879c3 */ /* 0x008ea20000008800 */
[----:B------:R-:W-:Y:S01]  /*4a30*/  ELECT P0, URZ, PT ;  /* 0x0000000000ff782f */ /* 0x000fe20003800000 */
[----:B------:R-:W-:Y:S01]  /*4a40*/  HFMA2 R0, -RZ, RZ, 0, 5.9604644775390625e-08 ;  /* 0x00000001ff007431 */ /* 0x000fe200000001ff */
[----:B------:R-:W-:-:S05]  /*4a50*/  UMOV UR4, 0x40 ;  /* 0x0000004000047882 */ /* 0x000fca0000000000 */
[----:B------:R-:W-:Y:S01]  /*4a60*/  UVIRTCOUNT.DEALLOC.SMPOOL 0x80 ;  /* 0x000000800000784c */ /* 0x000fe20000000000 */
[----:B------:R-:W-:Y:S02]  /*4a70*/  UISETP.NE.AND UP0, UPT, UR41, URZ, UPT ;  /* 0x000000ff2900728c */ /* 0x000fe4000bf05270 */
[----:B--2---:R-:W-:-:S09]  /*4a80*/  ULEA UR8, UR8, UR4, 0x18 ;  /* 0x0000000408087291 */ /* 0x004fd2000f8ec0ff */
[----:B------:R2:W-:Y:S01]  /*4a90*/  @P0 STS.U8 [UR8+0x1c], R0 ;  /* 0x00001c00ff000988 */ /* 0x0005e20008000008 */
[----:B------:R-:W-:Y:S05]  /*4aa0*/  BRA.U UP0, `(.L_x_84) ;  /* 0x0000000100587547 */ /* 0x000fea000b800000 */
[----:B------:R-:W-:Y:S01]  /*4ab0*/  UIADD3 UR5, UPT, UPT, UR21, 0x170, URZ ;  /* 0x0000017015057890 */ /* 0x000fe2000fffe0ff */
[----:B------:R-:W-:-:S03]  /*4ac0*/  SHF.L.U32 R2, R8, 0x1f, RZ ;  /* 0x0000001f08027819 */ /* 0x000fc600000006ff */
[----:B------:R-:W-:-:S09]  /*4ad0*/  ULEA UR4, UR25, UR5, 0x3 ;  /* 0x0000000519047291 */ /* 0x000fd2000f8e18ff */
[----:B------:R-:W3:Y:S02]  /*4ae0*/  SYNCS.PHASECHK.TRANS64.TRYWAIT P0, [UR4], R2 ;  /* 0x00000002ff0075a7 */ /* 0x000ee40008001104 */
[----:B---3--:R-:W-:Y:S05]  /*4af0*/  @!P0 BRA `(.L_x_85) ;  /* 0x0000004c00dc8947 */ /* 0x008fea0003800000 */
.L_x_188:
[----:B------:R-:W-:-:S04]  /*4b00*/  UIADD3 UR4, UPT, UPT, UR25, 0x1, URZ ;  /* 0x0000000119047890 */ /* 0x000fc8000fffe0ff */
[----:B------:R-:W-:-:S04]  /*4b10*/  UISETP.NE.AND UP1, UPT, UR4, 0x2, UPT ;  /* 0x000000020400788c */ /* 0x000fc8000bf25270 */
[----:B------:R-:W-:Y:S02]  /*4b20*/  USEL UR6, URZ, 0x1, UP1 ;  /* 0x00000001ff067887 */ /* 0x000fe40008800000 */
[----:B------:R-:W-:-:S04]  /*4b30*/  USEL UR4, UR4, URZ, UP1 ;  /* 0x000000ff04047287 */ /* 0x000fc80008800000 */
[----:B------:R-:W-:Y:S01]  /*4b40*/  ULEA UR4, UR4, UR5, 0x3 ;  /* 0x0000000504047291 */ /* 0x000fe2000f8e18ff */
[----:B--2---:R-:W-:-:S04]  /*4b50*/  LOP3.LUT R2, R8, UR6, RZ, 0x3c, !PT ;  /* 0x0000000608027c12 */ /* 0x004fc8000f8e3cff */
[----:B------:R-:W-:Y:S01]  /*4b60*/  SHF.L.U32 R2, R2, 0x1f, RZ ;  /* 0x0000001f02027819 */ /* 0x000fe200000006ff */
[----:B------:R-:W-:-:S04]  /*4b70*/  IMAD.U32 R0, RZ, RZ, UR4 ;  /* 0x00000004ff007e24 */ /* 0x000fc8000f8e00ff */
[----:B------:R2:W3:Y:S03]  /*4b80*/  SYNCS.PHASECHK.TRANS64.TRYWAIT P0, [R0+URZ], R2 ;  /* 0x00000002000075a7 */ /* 0x0004e600080011ff */
[----:B---3--:R-:W-:Y:S05]  /*4b90*/  @!P0 NANOSLEEP.SYNCS 0x989680 ;  /* 0x009896800000895d */ /* 0x008fea0003900000 */
[----:B------:R-:W3:Y:S02]  /*4ba0*/  @!P0 SYNCS.PHASECHK.TRANS64 P0, [R0+URZ], R2 ;  /* 0x00000002000085a7 */ /* 0x000ee400080010ff */
[----:B---3--:R-:W-:Y:S05]  /*4bb0*/  @P0 BRA `(.L_x_86) ;  /* 0x0000000000200947 */ /* 0x008fea0003800000 */
.L_x_87:
[----:B---3--:R3:W1:Y:S02]  /*4bc0*/  SYNCS.PHASECHK.TRANS64.TRYWAIT P0, [R0+URZ], R2 ;  /* 0x00000002000075a7 */ /* 0x00866400080011ff */
[----:B-1----:R-:W-:Y:S05]  /*4bd0*/  @!P0 NANOSLEEP.SYNCS 0x989680 ;  /* 0x009896800000895d */ /* 0x002fea0003900000 */
[----:B------:R-:W1:Y:S02]  /*4be0*/  @!P0 SYNCS.PHASECHK.TRANS64 P0, [R0+URZ], R2 ;  /* 0x00000002000085a7 */ /* 0x000e6400080010ff */
[----:B-1----:R-:W-:Y:S05]  /*4bf0*/  @!P0 BRA `(.L_x_87) ;  /* 0xfffffffc00f08947 */ /* 0x002fea000383ffff */
[----:B------:R-:W-:Y:S05]  /*4c00*/  BRA `(.L_x_86) ;  /* 0x00000000000c7947 */ /* 0x000fea0003800000 */
.L_x_84:
[----:B------:R-:W-:-:S04]  /*4c10*/  UIADD3 UR4, UPT, UPT, UR21, 0x180, URZ ;  /* 0x0000018015047890 */ /* 0x000fc8000fffe0ff */
[----:B------:R-:W-:-:S09]  /*4c20*/  UPRMT UR4, UR40, 0x654, UR4 ;  /* 0x0000065428047896 */ /* 0x000fd20008000004 */
[----:B------:R-:W-:Y:S03]  /*4c30*/  SYNCS.ARRIVE.TRANS64.RED.A1T0 RZ, [UR4], RZ ;  /* 0x000000ffffff79a7 */ /* 0x000fe60008100404 */
.L_x_86:
[----:B--23--:R-:W-:Y:S01]  /*4c40*/  SHF.L.U32 R2, RZ, 0x1f, RZ ;  /* 0x0000001fff027819 */ /* 0x00cfe200000006ff */
[----:B------:R-:W-:Y:S01]  /*4c50*/  UIADD3 UR4, UPT, UPT, UR21, 0x180, URZ ;  /* 0x0000018015047890 */ /* 0x000fe2000fffe0ff */
[----:B------:R-:W-:Y:S02]  /*4c60*/  PLOP3.LUT P0, PT, PT, PT, UP0, 0x80, 0x8 ;  /* 0x000000000008781c */ /* 0x000fe40003f0f008 */
[----:B------:R-:W2:Y:S02]  /*4c70*/  SYNCS.PHASECHK.TRANS64.TRYWAIT P1, [UR21+0x180], R2 ;  /* 0x00018002ff0075a7 */ /* 0x000ea40008021115 */
[----:B--2---:R-:W-:Y:S09]  /*4c80*/  @!P1 BRA `(.L_x_88) ;  /* 0x0000004c00909947 */ /* 0x004ff20003800000 */
.L_x_190:
[----:B------:R-:W-:Y:S01]  /*4c90*/  @!UP0 UPRMT UR4, UR40, 0x654, UR4 ;  /* 0x0000065428048896 */ /* 0x000fe20008000004 */
[----:B------:R-:W-:Y:S01]  /*4ca0*/  LOP3.LUT R3, R3, 0xffff, RZ, 0xc0, !PT ;  /* 0x0000ffff03037812 */ /* 0x000fe200078ec0ff */
[----:B--2---:R-:W-:-:S03]  /*4cb0*/  IMAD.MOV.U32 R2, RZ, RZ, 0xffff ;  /* 0x0000ffffff027424 */ /* 0x004fc600078e00ff */
[----:B------:R-:W-:-:S04]  /*4cc0*/  SHF.R.U32.HI R3, RZ, 0x5, R3 ;  /* 0x00000005ff037819 */ /* 0x000fc80000011603 */
[----:B------:R-:W-:Y:S01]  /*4cd0*/  @!P0 SYNCS.ARRIVE.TRANS64.RED.A1T0 RZ, [UR4], RZ ;  /* 0x000000ffffff89a7 */ /* 0x000fe20008100404 */
[----:B------:R-:W-:Y:S01]  /*4ce0*/  NOP ;  /* 0x0000000000007918 */ /* 0x000fe20000000000 */
[----:B------:R-:W2:Y:S01]  /*4cf0*/  LDS R0, [UR8+0x14] ;  /* 0x00001408ff007984 */ /* 0x000ea20008000800 */
[----:B------:R-:W-:-:S04]  /*4d00*/  SHF.L.U32 R2, R2, R3, RZ ;  /* 0x0000000302027219 */ /* 0x000fc800000006ff */
[----:B--2---:R-:W-:-:S04]  /*4d10*/  LOP3.LUT R0, R0, R2, RZ, 0xc0, !PT ;  /* 0x0000000200007212 */ /* 0x004fc800078ec0ff */
[----:B------:R-:W-:Y:S01]  /*4d20*/  ISETP.NE.AND P0, PT, R0, R2, PT ;  /* 0x000000020000720c */ /* 0x000fe20003f05270 */
[----:B------:R-:W-:-:S05]  /*4d30*/  IMAD.MOV.U32 R0, RZ, RZ, 0x1 ;  /* 0x00000001ff007424 */ /* 0x000fca00078e00ff */
[----:B------:R-:W-:-:S07]  /*4d40*/  SHF.L.U32 R0, R0, R3, RZ ;  /* 0x0000000300007219 */ /* 0x000fce00000006ff */
[----:B------:R-:W-:Y:S05]  /*4d50*/  @P0 BRA `(.L_x_89) ;  /* 0x00000000005c0947 */ /* 0x000fea0003800000 */
[----:B------:R-:W2:Y:S02]  /*4d60*/  LDS R3, [UR8+0x18] ;  /* 0x00001808ff037984 */ /* 0x000ea40008000800 */
[----:B--2---:R-:W-:-:S04]  /*4d70*/  LOP3.LUT R3, R3, R0, RZ, 0xc0, !PT ;  /* 0x0000000003037212 */ /* 0x004fc800078ec0ff */
[----:B------:R-:W-:-:S13]  /*4d80*/  ISETP.NE.AND P0, PT, R3, R0, PT ;  /* 0x000000000300720c */ /* 0x000fda0003f05270 */
[----:B------:R-:W-:Y:S05]  /*4d90*/  @P0 BRA `(.L_x_90) ;  /* 0x0000000000400947 */ /* 0x000fea0003800000 */
[----:B------:R-:W-:Y:S01]  /*4da0*/  R2UR UR4, R2 ;  /* 0x00000000020472ca */ /* 0x000fe200000e0000 */
[----:B------:R-:W2:Y:S01]  /*4db0*/  S2R R3, SR_LANEID ;  /* 0x0000000000037919 */ /* 0x000ea20000000000 */
[----:B------:R-:W-:-:S04]  /*4dc0*/  LOP3.LUT R0, RZ, R0, RZ, 0x33, !PT ;  /* 0x00000000ff007212 */ /* 0x000fc800078e33ff */
[----:B------:R-:W3:Y:S07]  /*4dd0*/  REDUX UR6, R0 ;  /* 0x00000000000673c4 */ /* 0x000eee0000000000 */
[----:B------:R-:W-:-:S03]  /*4de0*/  ULOP3.LUT UR5, URZ, UR4, URZ, 0x33, !UPT ;  /* 0x00000004ff057292 */ /* 0x000fc6000f8e33ff */
[----:B------:R-:W-:Y:S02]  /*4df0*/  VOTEU.ANY UR4, UPT, PT ;  /* 0x0000000000047886 */ /* 0x000fe400038e0100 */
[----:B------:R-:W-:Y:S01]  /*4e00*/  UFLO.U32 UR4, UR4 ;  /* 0x00000004000472bd */ /* 0x000fe200080e0000 */
[----:B------:R-:W-:-:S04]  /*4e10*/  IMAD.U32 R2, RZ, RZ, UR5 ;  /* 0x00000005ff027e24 */ /* 0x000fc8000f8e00ff */
[----:B------:R-:W1:Y:S02]  /*4e20*/  REDUX UR7, R2 ;  /* 0x00000000020773c4 */ /* 0x000e640000000000 */
[----:B------:R1:W-:Y:S01]  /*4e30*/  UTCATOMSWS.AND URZ, UR5 ;  /* 0x0000000500ff79e3 */ /* 0x0003e20008000000 */
[----:B---3--:R-:W-:Y:S01]  /*4e40*/  IMAD.U32 R0, RZ, RZ, UR6 ;  /* 0x00000006ff007e24 */ /* 0x008fe2000f8e00ff */
[----:B--2---:R-:W-:Y:S01]  /*4e50*/  ISETP.EQ.U32.AND P0, PT, R3, UR4, PT ;  /* 0x0000000403007c0c */ /* 0x004fe2000bf02070 */
[----:B-1----:R-:W-:-:S12]  /*4e60*/  IMAD.U32 R2, RZ, RZ, UR7 ;  /* 0x00000007ff027e24 */ /* 0x002fd8000f8e00ff */
[----:B------:R1:W-:Y:S04]  /*4e70*/  @P0 ATOMS.AND RZ, [UR8+0x14], R2 ;  /* 0x00001402ffff098c */ /* 0x0003e8000a800008 */
[----:B------:R1:W-:Y:S01]  /*4e80*/  @P0 ATOMS.AND RZ, [UR8+0x18], R0 ;  /* 0x00001800ffff098c */ /* 0x0003e2000a800008 */
[----:B------:R-:W-:Y:S05]  /*4e90*/  BRA `(.L_x_91) ;  /* 0x0000000000147947 */ /* 0x000fea0003800000 */
.L_x_90:
[----:B------:R-:W-:Y:S02]  /*4ea0*/  MOV R2, 0x4ec0 ;  /* 0x00004ec000027802 */ /* 0x000fe40000000f00 */
[----:B-1--45:R-:W-:Y:S05]  /*4eb0*/  CALL.REL.NOINC `($__internal_0_$__cuda_sm10x_tcgen05_guardrail_trap_col_being_dealloced_not_returned_by_alloc) ;  /* 0x0000005000007944 */ /* 0x032fea0003c00000 */
[----:B------:R-:W-:Y:S05]  /*4ec0*/  BRA `(.L_x_91) ;  /* 0x0000000000087947 */ /* 0x000fea0003800000 */
.L_x_89:
[----:B------:R-:W-:Y:S02]  /*4ed0*/  MOV R2, 0x4ef0 ;  /* 0x00004ef000027802 */ /* 0x000fe40000000f00 */
[----:B-1--45:R-:W-:Y:S05]  /*4ee0*/  CALL.REL.NOINC `($__internal_2_$__cuda_sm10x_tcgen05_guardrail_trap_unallocated_columns_being_dealloced) ;  /* 0x00000050000c7944 */ /* 0x032fea0003c00000 */
.L_x_91:
[----:B------:R-:W-:Y:S01]  /*4ef0*/  NOP ;  /* 0x0000000000007918 */ /* 0x000fe20000000000 */
[----:B------:R-:W-:Y:S05]  /*4f00*/  EXIT ;  /* 0x000000000000794d */ /* 0x000fea0003800000 */
.L_x_63:
[----:B------:R-:W2:Y:S01]  /*4f10*/  LDCU UR5, c[0x0][0x384] ;  /* 0x00007080ff0577ac */ /* 0x000ea20008000800 */
[----:B------:R-:W-:Y:S02]  /*4f20*/  UISETP.NE.OR UP0, UPT, UR18, 0x3, !UP3 ;  /* 0x000000031200788c */ /* 0x000fe4000df05670 */
[----:B--2---:R-:W-:-:S07]  /*4f30*/  UIADD3 UR5, UPT, UPT, UR5, 0x3f, URZ ;  /* 0x0000003f05057890 */ /* 0x004fce000fffe0ff */
[----:B------:R-:W-:Y:S05]  /*4f40*/  BRA.U UP0, `(.L_x_92) ;  /* 0x0000001500647547 */ /* 0x000fea000b800000 */
[----:B------:R-:W-:Y:S01]  /*4f50*/  USHF.R.S32.HI UR4, URZ, 0x1f, UR5 ;  /* 0x0000001fff047899 */ /* 0x000fe20008011405 */
[----:B------:R-:W2:Y:S01]  /*4f60*/  S2UR UR8, SR_CgaCtaId ;  /* 0x00000000000879c3 */ /* 0x000ea20000008800 */
[----:B------:R-:W3:Y:S01]  /*4f70*/  LDCU UR45, c[0x0][0x370] ;  /* 0x00006e00ff2d77ac */ /* 0x000ee20008000800 */
[----:B------:R-:W-:Y:S02]  /*4f80*/  HFMA2 R10, -RZ, RZ, 0, 5.9604644775390625e-08 ;  /* 0x00000001ff0a7431 */ /* 0x000fe400000001ff */
[----:B------:R-:W-:Y:S01]  /*4f90*/  IMAD.MOV.U32 R9, RZ, RZ, RZ ;  /* 0x000000ffff097224 */ /* 0x000fe200078e00ff */
[----:B------:R-:W-:Y:S01]  /*4fa0*/  ULEA.HI UR4, UR4, UR5, URZ, 0x6 ;  /* 0x0000000504047291 */ /* 0x000fe2000f8f30ff */
[----:B------:R-:W4:Y:S02]  /*4fb0*/  LDCU.128 UR40, c[0x0][0xb10] ;  /* 0x00016200ff2877ac */ /* 0x000f240008000c00 */
[----:B------:R-:W1:Y:S01]  /*4fc0*/  LDC.64 R14, c[0x0][0x348] ;  /* 0x0000d200ff0e7b82 */ /* 0x000e620000000a00 */
[----:B------:R-:W-:Y:S01]  /*4fd0*/  USHF.R.S32.HI UR33, URZ, 0x6, UR4 ;  /* 0x00000006ff217899 */ /* 0x000fe20008011404 */
[----:B------:R-:W4:Y:S05]  /*4fe0*/  LDCU UR44, c[0x0][0x374] ;  /* 0x00006e80ff2c77ac */ /* 0x000f2a0008000800 */
[----:B------:R-:W-:Y:S01]  /*4ff0*/  IMAD.U32 R2, RZ, RZ, UR33 ;  /* 0x00000021ff027e24 */ /* 0x000fe2000f8e00ff */
[----:B------:R-:W3:Y:S04]  /*5000*/  LDCU.64 UR4, c[0x0][0x888] ;  /* 0x00011100ff0477ac */ /* 0x000ee80008000a00 */
[----:B------:R-:W-:Y:S01]  /*5010*/  IABS R0, R2 ;  /* 0x0000000200007213 */ /* 0x000fe20000000000 */
[----:B------:R-:W2:Y:S03]  /*5020*/  LDCU.64 UR34, c[0x0][0x890] ;  /* 0x00011200ff2277ac */ /* 0x000ea60008000a00 */
[----:B------:R-:W-:Y:S01]  /*5030*/  R2UR UR32, R0 ;  /* 0x00000000002072ca */ /* 0x000fe200000e0000 */
[----:B------:R-:W1:Y:S01]  /*5040*/  LDCU UR30, c[0x0][0xb0c] ;  /* 0x00016180ff1e77ac */ /* 0x000e620008000800 */
[----:B------:R-:W1:Y:S01]  /*5050*/  LDCU UR54, c[0x0][0xb20] ;  /* 0x00016400ff3677ac */ /* 0x000e620008000800 */
[----:B------:R-:W1:Y:S10]  /*5060*/  LDCU UR38, c[0x0][0x388] ;  /* 0x00007100ff2677ac */ /* 0x000e740008000800 */
[----:B------:R-:W1:Y:S01]  /*5070*/  I2F.RP R0, UR32 ;  /* 0x0000002000007d06 */ /* 0x000e620008209400 */
[----:B---3--:R-:W-:Y:S01]  /*5080*/  UISETP.NE.U32.AND UP0, UPT, UR4, URZ, UPT ;  /* 0x000000ff0400728c */ /* 0x008fe2000bf05070 */
[----:B------:R-:W3:Y:S03]  /*5090*/  LDCU UR4, c[0x0][0xb30] ;  /* 0x00016600ff0477ac */ /* 0x000ee60008000800 */
[----:B------:R-:W-:Y:S01]  /*50a0*/  UISETP.NE.AND.EX UP0, UPT, UR5, URZ, UPT, UP0 ;  /* 0x000000ff0500728c */ /* 0x000fe2000bf05300 */
[----:B------:R-:W-:Y:S01]  /*50b0*/  UMOV UR31, 0x400 ;  /* 0x00000400001f7882 */ /* 0x000fe20000000000 */
[----:B----4-:R-:W-:-:S02]  /*50c0*/  UIMAD.WIDE.U32 UR10, UR44, UR43, URZ ;  /* 0x0000002b2c0a72a5 */ /* 0x010fc4000f8e00ff */
[----:B--2---:R-:W-:Y:S02]  /*50d0*/  ULEA UR31, UR8, UR31, 0x18 ;  /* 0x0000001f081f7291 */ /* 0x004fe4000f8ec0ff */
[----:B------:R-:W-:Y:S01]  /*50e0*/  UIMAD.WIDE.U32 UR8, UR45, UR40, URZ ;  /* 0x000000282d0872a5 */ /* 0x000fe2000f8e00ff */
[----:B-1----:R-:W1:Y:S01]  /*50f0*/  MUFU.RCP R0, R0 ;  /* 0x0000000000007308 */ /* 0x002e620000001000 */
[----:B------:R-:W-:Y:S01]  /*5100*/  UMOV UR6, URZ ;  /* 0x000000ff00067c82 */ /* 0x000fe20008000000 */
[----:B------:R-:W-:Y:S02]  /*5110*/  UP2UR UR52, UPR, URZ, 0x1 ;  /* 0x00000001ff347883 */ /* 0x000fe40008000000 */
[----:B------:R-:W-:Y:S02]  /*5120*/  UISETP.NE.AND UP0, UPT, UR39, 0x1, UPT ;  /* 0x000000012700788c */ /* 0x000fe4000bf05270 */
[----:B------:R-:W-:Y:S02]  /*5130*/  UISETP.NE.U32.AND UP0, UPT, UR34, URZ, UPT ;  /* 0x000000ff2200728c */ /* 0x000fe4000bf05070 */
[----:B------:R-:W-:-:S02]  /*5140*/  UIADD3 UR46, UPT, UPT, UR31, 0x158, URZ ;  /* 0x000001581f2e7890 */ /* 0x000fc4000fffe0ff */
[----:B------:R-:W-:Y:S01]  /*5150*/  UISETP.GE.AND UP3, UPT, UR39, 0x1, UPT ;  /* 0x000000012700788c */ /* 0x000fe2000bf66270 */
[----:B------:R-:W-:Y:S01]  /*5160*/  UMOV UR50, UR9 ;  /* 0x0000000900327c82 */ /* 0x000fe20008000000 */
[----:B------:R-:W-:Y:S01]  /*5170*/  UMOV UR48, UR11 ;  /* 0x0000000b00307c82 */ /* 0x000fe20008000000 */
[----:B------:R-:W-:Y:S02]  /*5180*/  UISETP.NE.AND UP3, UPT, UR30, 0x1, UPT ;  /* 0x000000011e00788c */ /* 0x000fe4000bf65270 */
[----:B------:R-:W-:Y:S01]  /*5190*/  UISETP.NE.AND.EX UP5, UPT, UR35, URZ, UPT, UP0 ;  /* 0x000000ff2300728c */ /* 0x000fe2000bfa5300 */
[----:B-1----:R-:W-:Y:S01]  /*51a0*/  VIADD R0, R0, 0xffffffe ;  /* 0x0ffffffe00007836 */ /* 0x002fe20000000000 */
[----:B------:R-:W-:Y:S01]  /*51b0*/  UMOV UR25, URZ ;  /* 0x000000ff00197c82 */ /* 0x000fe20008000000 */
[----:B------:R-:W-:Y:S01]  /*51c0*/  UPLOP3.LUT UP2, UPT, UPT, UPT, UPT, 0x40, 0x4 ;  /* 0x000000000004789c */ /* 0x000fe20003f4e870 */
[----:B------:R-:W1:Y:S03]  /*51d0*/  LDCU.64 UR22, c[0x0][0xb28] ;  /* 0x00016500ff1677ac */ /* 0x000e660008000a00 */
[----:B------:R-:W2:Y:S01]  /*51e0*/  F2I.FTZ.U32.TRUNC.NTZ R0, R0 ;  /* 0x0000000000007305 */ /* 0x000ea2000021f000 */
[----:B------:R-:W-:-:S02]  /*51f0*/  UPRMT UR46, URZ, 0x654, UR46 ;  /* 0x00000654ff2e7896 */ /* 0x000fc4000800002e */
[----:B------:R-:W-:Y:S02]  /*5200*/  USHF.R.U32.HI UR50, URZ, UR41, UR50 ;  /* 0x00000029ff327299 */ /* 0x000fe40008011632 */
[----:B------:R-:W-:Y:S02]  /*5210*/  USHF.R.U32.HI UR48, URZ, UR54, UR48 ;  /* 0x00000036ff307299 */ /* 0x000fe40008011630 */
[----:B------:R-:W-:Y:S02]  /*5220*/  UISETP.NE.AND UP3, UPT, UR42, 0x1, UPT ;  /* 0x000000012a00788c */ /* 0x000fe4000bf65270 */
[----:B---3--:R-:W-:Y:S02]  /*5230*/  UISETP.NE.AND UP4, UPT, UR4, 0x1, UPT ;  /* 0x000000010400788c */ /* 0x008fe4000bf85270 */
[----:B------:R-:W-:Y:S02]  /*5240*/  UISETP.NE.AND UP0, UPT, UR38, URZ, UPT ;  /* 0x000000ff2600728c */ /* 0x000fe4000bf05270 */
[----:B------:R-:W-:Y:S01]  /*5250*/  UISETP.NE.AND UP6, UPT, UR33, URZ, UPT ;  /* 0x000000ff2100728c */ /* 0x000fe2000bfc5270 */
[----:B--2---:R-:W-:-:S02]  /*5260*/  R2UR UR7, R0 ;  /* 0x00000000000772ca */ /* 0x004fc400000e0000 */
[----:B------:R-:W-:Y:S02]  /*5270*/  IABS R0, R2 ;  /* 0x0000000200007213 */ /* 0x000fe40000000000 */
[----:B------:R-:W-:-:S03]  /*5280*/  MOV R2, 0x1000 ;  /* 0x0000100000027802 */ /* 0x000fc60000000f00 */
[----:B------:R-:W-:-:S05]  /*5290*/  IMAD.MOV R0, RZ, RZ, -R0 ;  /* 0x000000ffff007224 */ /* 0x000fca00078e0a00 */
[----:B------:R-:W-:Y:S01]  /*52a0*/  R2UR UR51, R0 ;  /* 0x00000000003372ca */ /* 0x000fe200000e0000 */
[----:B------:R-:W-:-:S04]  /*52b0*/  UIADD3 UR5, UPT, UPT, URZ, -UR7, URZ ;  /* 0x80000007ff057290 */ /* 0x000fc8000fffe0ff */
[----:B------:R-:W-:-:S04]  /*52c0*/  UIMAD UR5, UR5, UR32, URZ ;  /* 0x00000020050572a4 */ /* 0x000fc8000f8e02ff */
[----:B------:R-:W-:-:S07]  /*52d0*/  UIMAD.WIDE.U32 UR6, UR7, UR5, UR6 ;  /* 0x00000005070672a5 */ /* 0x000fce000f8e0006 */
[----:B-1----:R-:W-:-:S05]  /*52e0*/  UMOV UR47, UR7 ;  /* 0x00000007002f7c82 */ /* 0x002fca0008000000 */
.L_x_101:
[----:B------:R-:W-:Y:S04]  /*52f0*/  SHF.L.U32 R3, R9, 0x1f, RZ ;  /* 0x0000001f09037819 */ /* 0x000fe800000006ff */
[----:B------:R-:W1:Y:S02]  /*5300*/  SYNCS.PHASECHK.TRANS64.TRYWAIT P0, [UR31+0x150], R3 ;  /* 0x00015003ff0075a7 */ /* 0x000e64000800111f */
[----:B-12---:R-:W-:Y:S05]  /*5310*/  @!P0 BRA `(.L_x_93) ;  /* 0x0000004800048947 */ /* 0x006fea0003800000 */
.L_x_192:
[----:B------:R-:W2:Y:S01]  /*5320*/  LDS.128 R4, [UR31+0x190] ;  /* 0x0001901fff047984 */ /* 0x000ea20008000c00 */
[----:B------:R-:W-:Y:S01]  /*5330*/  UISETP.GE.AND UP0, UPT, UR39, 0x1, UPT ;  /* 0x000000012700788c */ /* 0x000fe2000bf06270 */
[----:B------:R-:W-:Y:S01]  /*5340*/  @!PT LDS RZ, [RZ] ;  /* 0x00000000fffff984 */ /* 0x000fe20000000800 */
[----:B------:R-:W-:Y:S01]  /*5350*/  @!PT LDS RZ, [RZ] ;  /* 0x00000000fffff984 */ /* 0x000fe20000000800 */
[----:B------:R-:W-:Y:S01]  /*5360*/  @!PT LDS RZ, [RZ] ;  /* 0x00000000fffff984 */ /* 0x000fe20000000800 */
[----:B------:R-:W-:Y:S01]  /*5370*/  @!PT LDS RZ, [RZ] ;  /* 0x00000000fffff984 */ /* 0x000fe20000000800 */
[----:B------:R3:W-:Y:S06]  /*5380*/  MEMBAR.ALL.CTA ;  /* 0x0000000000007992 */ /* 0x0007ec0000008000 */
[----:B---3--:R-:W3:Y:S02]  /*5390*/  FENCE.VIEW.ASYNC.S ;  /* 0x00000000000073c6 */ /* 0x008ee40000000000 */
[----:B---3--:R-:W-:Y:S01]  /*53a0*/  SYNCS.ARRIVE.TRANS64.RED.A1T0 RZ, [UR46], RZ ;  /* 0x000000ffffff79a7 */ /* 0x008fe2000810042e */
[----:B--2---:R-:W-:Y:S11]  /*53b0*/  LOP3.LUT P0, RZ, R6, 0x1, RZ, 0xc0, !PT ;  /* 0x0000000106ff7812 */ /* 0x004ff6000780c0ff */
[----:B------:R-:W-:Y:S02]  /*53c0*/  @!UPT UIADD3 URZ, UPT, UPT, URZ, URZ, URZ ;  /* 0x000000fffffff290 */ /* 0x000fe4000fffe0ff */
[----:B------:R-:W-:Y:S01]  /*53d0*/  VOTEU.ANY UP3, P0 ;  /* 0x0000000000ff7886 */ /* 0x000fe20000060100 */
[----:B------:R-:W-:Y:S11]  /*53e0*/  PLOP3.LUT P0, PT, PT, PT, UP3, 0x80, 0x8 ;  /* 0x000000000008781c */ /* 0x000ff60003f0f038 */
[----:B------:R-:W-:Y:S02]  /*53f0*/  @!UPT UIADD3 URZ, UPT, UPT, URZ, URZ, URZ ;  /* 0x000000fffffff290 */ /* 0x000fe4000fffe0ff */
[----:B-1----:R-:W-:Y:S02]  /*5400*/  @P0 MOV R3, R4 ;  /* 0x0000000400030202 */ /* 0x002fe40000000f00 */
[----:B------:R-:W-:Y:S02]  /*5410*/  @P0 LOP3.LUT R0, R5, 0xffff, RZ, 0xc0, !PT ;  /* 0x0000ffff05000812 */ /* 0x000fe400078ec0ff */
[----:B------:R-:W-:Y:S02]  /*5420*/  @P0 R2UR UR5, R3 ;  /* 0x00000000030502ca */ /* 0x000fe400000e0000 */
[----:B------:R-:W-:Y:S11]  /*5430*/  @P0 R2UR UR4, R0 ;  /* 0x00000000000402ca */ /* 0x000ff600000e0000 */
[----:B------:R-:W-:Y:S02]  /*5440*/  @UP3 UMOV UR15, UR5 ;  /* 0x00000005000f3c82 */ /* 0x000fe40008000000 */
[----:B------:R-:W-:Y:S01]  /*5450*/  @UP3 UMOV UR14, UR4 ;  /* 0x00000004000e3c82 */ /* 0x000fe20008000000 */
[----:B------:R-:W-:Y:S05]  /*5460*/  BRA.U !UP0, `(.L_x_94) ;  /* 0x0000000108c07547 */ /* 0x000fea000b800000 */
[----:B------:R-:W-:Y:S02]  /*5470*/  UP2UR UR18, UPR, URZ, 0x4 ;  /* 0x00000004ff127883 */ /* 0x000fe40008000000 */
[----:B------:R-:W-:Y:S02]  /*5480*/  UISETP.NE.AND UP2, UPT, UR42, 0x1, UPT ;  /* 0x000000012a00788c */ /* 0x000fe4000bf45270 */
[----:B------:R-:W-:Y:S02]  /*5490*/  UIMAD.WIDE.U32 UR6, UR14, UR43, URZ ;  /* 0x0000002b0e0672a5 */ /* 0x000fe4000f8e00ff */
[----:B------:R-:W-:Y:S02]  /*54a0*/  UIMAD.WIDE.U32 UR10, UR15, UR40, URZ ;  /* 0x000000280f0a72a5 */ /* 0x000fe4000f8e00ff */
[----:B------:R-:W-:Y:S02]  /*54b0*/  USEL UR4, UR44, UR48, !UP2 ;  /* 0x000000302c047287 */ /* 0x000fe4000d000000 */
[----:B------:R-:W-:Y:S02]  /*54c0*/  UISETP.NE.AND UP0, UPT, UR30, 0x1, UPT ;  /* 0x000000011e00788c */ /* 0x000fe4000bf05270 */
[----:B------:R-:W-:Y:S02]  /*54d0*/  UP2UR UR20, UPR, URZ, 0x2 ;  /* 0x00000002ff147883 */ /* 0x000fe40008000000 */
[----:B------:R-:W-:Y:S02]  /*54e0*/  UISETP.NE.AND UP1, UPT, UR39, 0x1, UPT ;  /* 0x000000012700788c */ /* 0x000fe4000bf25270 */
[----:B------:R-:W-:Y:S02]  /*54f0*/  UIMAD.WIDE.U32 UR12, UR4, UR22, URZ ;  /* 0x00000016040c72a5 */ /* 0x000fe4000f8e00ff */
[----:B------:R-:W-:Y:S01]  /*5500*/  USEL UR9, UR45, UR50, !UP0 ;  /* 0x000000322d097287 */ /* 0x000fe2000c000000 */
[----:B------:R-:W-:Y:S01]  /*5510*/  UMOV UR6, UR7 ;  /* 0x0000000700067c82 */ /* 0x000fe20008000000 */
[----:B------:R-:W-:Y:S01]  /*5520*/  UMOV UR5, UR11 ;  /* 0x0000000b00057c82 */ /* 0x000fe20008000000 */
[----:B------:R-:W-:Y:S02]  /*5530*/  USHF.R.U32.HI UR7, URZ, UR54, UR6 ;  /* 0x00000036ff077299 */ /* 0x000fe40008011606 */
[----:B------:R-:W-:Y:S02]  /*5540*/  USHF.R.U32.HI UR6, URZ, UR41, UR5 ;  /* 0x00000029ff067299 */ /* 0x000fe40008011605 */
[----:B------:R-:W-:Y:S02]  /*5550*/  UIMAD.WIDE.U32 UR16, UR9, UR22, URZ ;  /* 0x00000016091072a5 */ /* 0x000fe4000f8e00ff */
[----:B------:R-:W-:Y:S02]  /*5560*/  USEL UR8, UR14, UR7, !UP2 ;  /* 0x000000070e087287 */ /* 0x000fe4000d000000 */
[----:B------:R-:W-:Y:S02]  /*5570*/  UISETP.NE.AND UP2, UPT, UR18, URZ, UPT ;  /* 0x000000ff1200728c */ /* 0x000fe4000bf45270 */
[----:B------:R-:W-:Y:S01]  /*5580*/  UIMAD.WIDE.U32 UR10, UR8, UR22, URZ ;  /* 0x00000016080a72a5 */ /* 0x000fe2000f8e00ff */
[----:B------:R-:W-:Y:S02]  /*5590*/  UMOV UR5, UR13 ;  /* 0x0000000d00057c82 */ /* 0x000fe40008000000 */
[----:B------:R-:W-:Y:S03]  /*55a0*/  @UP1 USHF.R.U32.HI UR4, URZ, UR23, UR5 ;  /* 0x00000017ff041299 */ /* 0x000fe60008011605 */
[----:B------:R-:W-:Y:S01]  /*55b0*/  UMOV UR5, UR17 ;  /* 0x0000001100057c82 */ /* 0x000fe20008000000 */
[----:B------:R-:W-:Y:S02]  /*55c0*/  UIMAD UR4, UR39, UR4, URZ ;  /* 0x00000004270472a4 */ /* 0x000fe4000f8e02ff */
[----:B------:R-:W-:Y:S02]  /*55d0*/  @UP1 USHF.R.U32.HI UR9, URZ, UR23, UR5 ;  /* 0x00000017ff091299 */ /* 0x000fe40008011605 */
[----:B------:R-:W-:Y:S02]  /*55e0*/  USEL UR5, UR15, UR6, !UP0 ;  /* 0x000000060f057287 */ /* 0x000fe4000c000000 */
[----:B------:R-:W-:Y:S02]  /*55f0*/  UIMAD UR6, UR39, UR9, URZ ;  /* 0x00000009270672a4 */ /* 0x000fe4000f8e02ff */
[----:B------:R-:W-:Y:S03]  /*5600*/  UISETP.GE.AND UP0, UPT, UR8, UR4, UPT ;  /* 0x000000040800728c */ /* 0x000fe6000bf06270 */
[----:B------:R-:W-:Y:S01]  /*5610*/  UMOV UR4, UR11 ;  /* 0x0000000b00047c82 */ /* 0x000fe20008000000 */
[----:B------:R-:W-:Y:S02]  /*5620*/  UISETP.GE.OR UP0, UPT, UR5, UR6, UP0 ;  /* 0x000000060500728c */ /* 0x000fe40008706670 */
[----:B------:R-:W-:Y:S02]  /*5630*/  USHF.R.U32.HI UR4, URZ, UR23, UR4 ;  /* 0x00000017ff047299 */ /* 0x000fe40008011604 */
[----:B------:R-:W-:Y:S02]  /*5640*/  UIMAD.WIDE.U32 UR6, UR5, UR22, URZ ;  /* 0x00000016050672a5 */ /* 0x000fe4000f8e00ff */
[----:B------:R-:W-:Y:S04]  /*5650*/  USEL UR10, UR8, UR4, !UP1 ;  /* 0x00000004080a7287 */ /* 0x000fe8000c800000 */
[----:B------:R-:W-:Y:S01]  /*5660*/  UIADD3 UR11, UPT, UPT, -UR10, URZ, URZ ;  /* 0x000000ff0a0b7290 */ /* 0x000fe2000fffe1ff */
[----:B------:R-:W-:Y:S01]  /*5670*/  @!UP0 UMOV UR4, UR7 ;  /* 0x0000000700048c82 */ /* 0x000fe20008000000 */
[----:B------:R-:W-:Y:S02]  /*5680*/  UIADD3 UR7, UPT, UPT, -UR8, URZ, URZ ;  /* 0x000000ff08077290 */ /* 0x000fe4000fffe1ff */
[----:B------:R-:W-:Y:S02]  /*5690*/  @!UP0 USHF.R.U32.HI UR4, URZ, UR23, UR4 ;  /* 0x00000017ff048299 */ /* 0x000fe40008011604 */
[----:B------:R-:W-:Y:S02]  /*56a0*/  UIMAD UR6, UR39, UR11, UR8 ;  /* 0x0000000b270672a4 */ /* 0x000fe4000f8e0208 */
[----:B------:R-:W-:Y:S02]  /*56b0*/  @!UP0 USEL UR4, UR5, UR4, !UP1 ;  /* 0x0000000405048287 */ /* 0x000fe4000c800000 */
[----:B------:R-:W-:Y:S02]  /*56c0*/  UISETP.NE.AND UP1, UPT, UR20, URZ, UPT ;  /* 0x000000ff1400728c */ /* 0x000fe4000bf25270 */
[----:B------:R-:W-:Y:S02]  /*56d0*/  @!UP0 UIMAD UR6, UR9, UR6, UR4 ;  /* 0x00000006090682a4 */ /* 0x000fe4000f8e0204 */
[----:B------:R-:W-:Y:S02]  /*56e0*/  @!UP0 UIADD3 UR9, UPT, UPT, UR10, -UR4, URZ ;  /* 0x800000040a098290 */ /* 0x000fe4000fffe0ff */
[----:B------:R-:W-:Y:S02]  /*56f0*/  UIADD3 UR4, UPT, UPT, -UR5, URZ, URZ ;  /* 0x000000ff05047290 */ /* 0x000fe4000fffe1ff */
[----:B------:R-:W-:Y:S03]  /*5700*/  @!UP0 UIMAD UR8, UR9, UR39, UR5 ;  /* 0x00000027090882a4 */ /* 0x000fe6000f8e0205 */
[----:B------:R-:W-:Y:S01]  /*5710*/  @!UP0 UMOV UR5, UR6 ;  /* 0x0000000600058c82 */ /* 0x000fe20008000000 */
[----:B------:R-:W-:Y:S02]  /*5720*/  UIMAD UR6, UR30, UR4, UR15 ;  /* 0x000000041e0672a4 */ /* 0x000fe4000f8e020f */
[----:B------:R-:W-:Y:S02]  /*5730*/  UIMAD UR4, UR42, UR7, UR14 ;  /* 0x000000072a0472a4 */ /* 0x000fe4000f8e020e */
[----:B------:R-:W-:Y:S02]  /*5740*/  UIMAD UR15, UR5, UR30, UR6 ;  /* 0x0000001e050f72a4 */ /* 0x000fe4000f8e0206 */
[----:B------:R-:W-:Y:S11]  /*5750*/  UIMAD UR14, UR8, UR42, UR4 ;  /* 0x0000002a080e72a4 */ /* 0x000ff6000f8e0204 */
[----:B------:R-:W-:Y:S01]  /*5760*/  @!UPT UIADD3 URZ, UPT, UPT, URZ, URZ, URZ ;  /* 0x000000fffffff290 */ /* 0x000fe2000fffe0ff */
.L_x_94:
[----:B------:R-:W1:Y:S01]  /*5770*/  @!UP4 LDCU.128 UR8, c[0x0][0xb10] ;  /* 0x00016200ff08c7ac */ /* 0x000e620008000c00 */
[----:B------:R-:W-:Y:S04]  /*5780*/  MOV R0, UR19 ;  /* 0x0000001300007c02 */ /* 0x000fe80008000f00 */
[----:B------:R-:W-:Y:S01]  /*5790*/  IABS R0, R0 ;  /* 0x0000000000007213 */ /* 0x000fe20000000000 */
[----:B------:R-:W2:Y:S01]  /*57a0*/  @!UP4 LDCU UR5, c[0x0][0xb0c] ;  /* 0x00016180ff05c7ac */ /* 0x000ea20008000800 */
[----:B-1----:R-:W-:Y:S07]  /*57b0*/  UIMAD.WIDE.U32 UR6, UR15, UR8, URZ ;  /* 0x000000080f0672a5 */ /* 0x002fee000f8e00ff */
[----:B------:R-:W-:Y:S01]  /*57c0*/  @!UP4 UMOV UR4, UR7 ;  /* 0x000000070004cc82 */ /* 0x000fe20008000000 */
[----:B--2---:R-:W-:Y:S02]  /*57d0*/  @!UP4 UISETP.NE.AND UP0, UPT, UR5, 0x1, UPT ;  /* 0x000000010500c88c */ /* 0x004fe4000bf05270 */
[----:B------:R-:W-:Y:S02]  /*57e0*/  @!UP4 USHF.R.U32.HI UR4, URZ, UR9, UR4 ;  /* 0x00000009ff04c299 */ /* 0x000fe40008011604 */
[----:B------:R-:W-:Y:S02]  /*57f0*/  UIMAD.WIDE.U32 UR6, UR14, UR11, URZ ;  /* 0x0000000b0e0672a5 */ /* 0x000fe4000f8e00ff */
[----:B------:R-:W-:Y:S02]  /*5800*/  @!UP4 USEL UR8, UR15, UR4, !UP0 ;  /* 0x000000040f08c287 */ /* 0x000fe4000c000000 */
[----:B------:R-:W-:Y:S03]  /*5810*/  @!UP4 UISETP.NE.AND UP0, UPT, UR10, 0x1, UPT ;  /* 0x000000010a00c88c */ /* 0x000fe6000bf05270 */
[----:B------:R-:W-:Y:S02]  /*5820*/  @!UP4 UMOV UR6, UR7 ;  /* 0x000000070006cc82 */ /* 0x000fe40008000000 */
[----:B------:R-:W1:Y:S02]  /*5830*/  @!UP4 LDCU UR4, c[0x0][0xb20] ;  /* 0x00016400ff04c7ac */ /* 0x000e640008000800 */
[----:B-1----:R-:W-:Y:S04]  /*5840*/  @!UP4 USHF.R.U32.HI UR6, URZ, UR4, UR6 ;  /* 0x00000004ff06c299 */ /* 0x002fe80008011606 */
[----:B------:R-:W-:Y:S04]  /*5850*/  @!UP4 USEL UR6, UR14, UR6, !UP0 ;  /* 0x000000060e06c287 */ /* 0x000fe8000c000000 */
[----:B------:R-:W-:Y:S02]  /*5860*/  @!UP4 UIADD3 UR4, UPT, UPT, -UR8, UR6, URZ ;  /* 0x000000060804c290 */ /* 0x000fe4000fffe1ff */
[----:B------:R-:W-:Y:S02]  /*5870*/  @!UP4 UIADD3 UR6, UPT, UPT, UR8, -UR6, URZ ;  /* 0x800000060806c290 */ /* 0x000fe4000fffe0ff */
[----:B------:R-:W-:Y:S02]  /*5880*/  @!UP4 UIMAD UR15, UR4, UR5, UR15 ;  /* 0x00000005040fc2a4 */ /* 0x000fe4000f8e020f */
[----:B------:R-:W-:Y:S01]  /*5890*/  @!UP4 UIMAD UR14, UR6, UR10, UR14 ;  /* 0x0000000a060ec2a4 */ /* 0x000fe2000f8e020e */
[----:B------:R-:W-:Y:S11]  /*58a0*/  BRA.U UP2, `(.L_x_95) ;  /* 0x0000000102107547 */ /* 0x000ff6000b800000 */
[----:B------:R-:W-:Y:S04]  /*58b0*/  MOV R8, UR53 ;  /* 0x0000003500087c02 */ /* 0x000fe80008000f00 */
[----:B------:R-:W-:Y:S04]  /*58c0*/  SHF.L.U32 R8, R8, 0x1f, RZ ;  /* 0x0000001f08087819 */ /* 0x000fe800000006ff */
[----:B------:R-:W1:Y:S02]  /*58d0*/  SYNCS.PHASECHK.TRANS64.TRYWAIT P1, [UR31+0x148], R8 ;  /* 0x00014808ff0075a7 */ /* 0x000e64000802111f */
[----:B-1----:R-:W-:Y:S05]  /*58e0*/  @!P1 BRA `(.L_x_96) ;  /* 0x0000004000a89947 */ /* 0x002fea0003800000 */
.L_x_95:
[----:B------:R-:W-:Y:S01]  /*58f0*/  UISETP.NE.AND UP2, UPT, UR38, URZ, UPT ;  /* 0x000000ff2600728c */ /* 0x000fe2000bf45270 */
[----:B------:R-:W-:Y:S01]  /*5900*/  R2UR UR4, R0 ;  /* 0x00000000000472ca */ /* 0x000fe200000e0000 */
[----:B------:R-:W-:Y:S01]  /*5910*/  USHF.L.U32 UR27, UR21, 0x6, URZ ;  /* 0x00000006151b7899 */ /* 0x000fe200080006ff */
[----:B-1----:R-:W-:Y:S05]  /*5920*/  IMAD.U32 R8, RZ, RZ, UR38 ;  /* 0x00000026ff087e24 */ /* 0x002fea000f8e00ff */
[----:B------:R-:W-:Y:S04]  /*5930*/  IABS R8, R8 ;  /* 0x0000000800087213 */ /* 0x000fe80000000000 */
[----:B------:R-:W1:Y:S02]  /*5940*/  I2F.RP R12, R8 ;  /* 0x00000008000c7306 */ /* 0x000e640000209400 */
[----:B------:R-:W-:Y:S07]  /*5950*/  UIMAD.WIDE.U32 UR6, UR47, UR4, URZ ;  /* 0x000000042f0672a5 */ /* 0x000fee000f8e00ff */
[----:B------:R-:W-:Y:S02]  /*5960*/  UMOV UR28, UR7 ;  /* 0x00000007001c7c82 */ /* 0x000fe40008000000 */
[----:B------:R-:W-:Y:S04]  /*5970*/  UIMAD UR4, UR28, UR51, UR4 ;  /* 0x000000331c0472a4 */ /* 0x000fe8000f8e0204 */
[----:B------:R-:W-:Y:S01]  /*5980*/  UISETP.GT.U32.AND UP0, UPT, UR32, UR4, UPT ;  /* 0x000000042000728c */ /* 0x000fe2000bf04070 */
[----:B-1----:R-:W1:Y:S10]  /*5990*/  MUFU.RCP R12, R12 ;  /* 0x0000000c000c7308 */ /* 0x002e740000001000 */
[----:B------:R-:W-:Y:S02]  /*59a0*/  @!UP0 UIADD3 UR4, UPT, UPT, UR4, -UR32, URZ ;  /* 0x8000002004048290 */ /* 0x000fe4000fffe0ff */
[----:B------:R-:W-:Y:S02]  /*59b0*/  @!UP0 UIADD3 UR28, UPT, UPT, UR28, 0x1, URZ ;  /* 0x000000011c1c8890 */ /* 0x000fe4000fffe0ff */
[----:B------:R-:W-:Y:S02]  /*59c0*/  UISETP.GE.U32.AND UP0, UPT, UR4, UR32, UPT ;  /* 0x000000200400728c */ /* 0x000fe4000bf06070 */
[----:B------:R-:W-:Y:S01]  /*59d0*/  ULOP3.LUT UR4, UR19, UR33, URZ, 0x3c, !UPT ;  /* 0x0000002113047292 */ /* 0x000fe2000f8e3cff */
[----:B-1----:R-:W-:Y:S04]  /*59e0*/  VIADD R12, R12, 0xffffffe ;  /* 0x0ffffffe0c0c7836 */ /* 0x002fe80000000000 */
[----:B------:R1:W2:Y:S04]  /*59f0*/  F2I.FTZ.U32.TRUNC.NTZ R13, R12 ;  /* 0x0000000c000d7305 */ /* 0x0002a8000021f000 */
[----:B------:R-:W-:Y:S02]  /*5a00*/  @UP0 UIADD3 UR28, UPT, UPT, UR28, 0x1, URZ ;  /* 0x000000011c1c0890 */ /* 0x000fe4000fffe0ff */
[----:B------:R-:W-:Y:S01]  /*5a10*/  UISETP.GE.AND UP0, UPT, UR4, URZ, UPT ;  /* 0x000000ff0400728c */ /* 0x000fe2000bf06270 */
[----:B-1----:R-:W-:Y:S01]  /*5a20*/  HFMA2 R12, -RZ, RZ, 0, 0 ;  /* 0x00000000ff0c7431 */ /* 0x002fe200000001ff */
[----:B--2---:R-:W-:Y:S09]  /*5a30*/  IADD3 R3, PT, PT, RZ, -R13, RZ ;  /* 0x8000000dff037210 */ /* 0x004ff20007ffe0ff */
[----:B------:R-:W-:Y:S02]  /*5a40*/  @!UP0 UIADD3 UR28, UPT, UPT, -UR28, URZ, URZ ;  /* 0x000000ff1c1c8290 */ /* 0x000fe4000fffe1ff */
[----:B------:R-:W-:Y:S01]  /*5a50*/  @!UP6 ULOP3.LUT UR28, URZ, UR33, URZ, 0x33, !UPT ;  /* 0x00000021ff1ce292 */ /* 0x000fe2000f8e33ff */
[----:B------:R-:W-:Y:S03]  /*5a60*/  IMAD R3, R3, R8, RZ ;  /* 0x0000000803037224 */ /* 0x000fe600078e02ff */
[----:B------:R-:W-:Y:S02]  /*5a70*/  ULOP3.LUT UR4, UR28, UR38, URZ, 0x3c, !UPT ;  /* 0x000000261c047292 */ /* 0x000fe4000f8e3cff */
[----:B------:R-:W-:Y:S02]  /*5a80*/  IMAD.U32 R0, RZ, RZ, UR28 ;  /* 0x0000001cff007e24 */ /* 0x000fe4000f8e00ff */
[----:B------:R-:W-:Y:S01]  /*5a90*/  UISETP.GE.AND UP0, UPT, UR4, URZ, UPT ;  /* 0x000000ff0400728c */ /* 0x000fe2000bf06270 */
[----:B------:R-:W-:Y:S01]  /*5aa0*/  IMAD.HI.U32 R13, R13, R3, R12 ;  /* 0x000000030d0d7227 */ /* 0x000fe200078e000c */
[----:B------:R-:W-:Y:S02]  /*5ab0*/  UIADD3 UR4, UPT, UPT, -UR28, URZ, URZ ;  /* 0x000000ff1c047290 */ /* 0x000fe4000fffe1ff */
[----:B------:R-:W-:Y:S02]  /*5ac0*/  IABS R0, R0 ;  /* 0x0000000000007213 */ /* 0x000fe40000000000 */
[----:B------:R-:W-:Y:S03]  /*5ad0*/  UIMAD UR4, UR33, UR4, UR19 ;  /* 0x00000004210472a4 */ /* 0x000fe6000f8e0213 */
[----:B------:R-:W-:Y:S01]  /*5ae0*/  IMAD.HI.U32 R13, R13, R0, RZ ;  /* 0x000000000d0d7227 */ /* 0x000fe200078e00ff */
[----:B------:R-:W-:Y:S03]  /*5af0*/  USHF.L.U32 UR26, UR4, 0x6, URZ ;  /* 0x00000006041a7899 */ /* 0x000fe600080006ff */
[----:B------:R-:W-:Y:S04]  /*5b00*/  IMAD.MOV R3, RZ, RZ, -R13 ;  /* 0x000000ffff037224 */ /* 0x000fe800078e0a0d */
[C---:B------:R-:W-:Y:S05]  /*5b10*/  IMAD R0, R8.reuse, R3, R0 ;  /* 0x0000000308007224 */ /* 0x040fea00078e0200 */
[----:B------:R-:W-:Y:S11]  /*5b20*/  ISETP.GT.U32.AND P1, PT, R8, R0, PT ;  /* 0x000000000800720c */ /* 0x000ff60003f24070 */
[----:B------:R-:W-:Y:S02]  /*5b30*/  @!UPT UIADD3 URZ, UPT, UPT, URZ, URZ, URZ ;  /* 0x000000fffffff290 */ /* 0x000fe4000fffe0ff */
[-C--:B------:R-:W-:Y:S01]  /*5b40*/  @!P1 IADD3 R0, PT, PT, R0, -R8.reuse, RZ ;  /* 0x8000000800009210 */ /* 0x080fe20007ffe0ff */
[----:B------:R-:W-:Y:S01]  /*5b50*/  @!P1 VIADD R13, R13, 0x1 ;  /* 0x000000010d0d9836 */ /* 0x000fe20000000000 */
[----:B------:R-:W-:Y:S02]  /*5b60*/  ISETP.NE.U32.AND P1, PT, RZ, UR34, PT ;  /* 0x00000022ff007c0c */ /* 0x000fe4000bf25070 */
[----:B------:R-:W-:Y:S02]  /*5b70*/  ISETP.GE.U32.AND P2, PT, R0, R8, PT ;  /* 0x000000080000720c */ /* 0x000fe40003f46070 */
[----:B------:R-:W-:Y:S11]  /*5b80*/  ISETP.NE.AND.EX P1, PT, RZ, UR35, PT, P1 ;  /* 0x00000023ff007c0c */ /* 0x000ff6000bf25310 */
[----:B------:R-:W-:Y:S04]  /*5b90*/  @P2 IADD3 R13, PT, PT, R13, 0x1, RZ ;  /* 0x000000010d0d2810 */ /* 0x000fe80007ffe0ff */
[----:B------:R-:W-:Y:S11]  /*5ba0*/  R2UR UR29, R13 ;  /* 0x000000000d1d72ca */ /* 0x000ff600000e0000 */
[----:B------:R-:W-:Y:S02]  /*5bb0*/  @!UPT UIADD3 URZ, UPT, UPT, URZ, URZ, URZ ;  /* 0x000000fffffff290 */ /* 0x000fe4000fffe0ff */
[----:B------:R-:W-:Y:S02]  /*5bc0*/  @!UP0 UIADD3 UR29, UPT, UPT, -UR29, URZ, URZ ;  /* 0x000000ff1d1d8290 */ /* 0x000fe4000fffe1ff */
[----:B------:R-:W-:Y:S04]  /*5bd0*/  @!UP2 ULOP3.LUT UR29, URZ, UR38, URZ, 0x33, !UPT ;  /* 0x00000026ff1da292 */ /* 0x000fe8000f8e33ff */
[----:B------:R-:W-:Y:S04]  /*5be0*/  UIADD3 UR5, UPT, UPT, -UR29, URZ, URZ ;  /* 0x000000ff1d057290 */ /* 0x000fe8000fffe1ff */
[----:B------:R-:W-:Y:S01]  /*5bf0*/  UIMAD UR28, UR38, UR5, UR28 ;  /* 0x00000005261c72a4 */ /* 0x000fe2000f8e021c */
[----:B------:R-:W-:Y:S11]  /*5c00*/  BRA.U !UP5, `(.L_x_97) ;  /* 0x000000010d387547 */ /* 0x000ff6000b800000 */
[----:B------:R-:W-:Y:S01]  /*5c10*/  UISETP.NE.AND UP1, UPT, UR52, URZ, UPT ;  /* 0x000000ff3400728c */ /* 0x000fe2000bf25270 */
[----:B------:R-:W-:Y:S01]  /*5c20*/  IMAD.MOV.U32 R45, RZ, RZ, 0x1 ;  /* 0x00000001ff2d7424 */ /* 0x000fe200078e00ff */
[----:B------:R-:W1:Y:S01]  /*5c30*/  LDCU.64 UR8, c[0x0][0x358] ;  /* 0x00006b00ff0877ac */ /* 0x000e620008000a00 */
[----:B------:R-:W-:Y:S03]  /*5c40*/  MOV R0, 0x1 ;  /* 0x0000000100007802 */ /* 0x000fe60000000f00 */
[----:B------:R-:W-:Y:S05]  /*5c50*/  PLOP3.LUT P2, PT, PT, PT, UP1, 0x80, 0x8 ;  /* 0x000000000008781c */ /* 0x000fea0003f4f018 */
[----:B------:R-:W2:Y:S01]  /*5c60*/  @UP1 LDCU.64 UR4, c[0x0][0x888] ;  /* 0x00011100ff0417ac */ /* 0x000ea20008000a00 */
[----:B------:R-:W-:Y:S07]  /*5c70*/  @UP1 UIMAD UR6, UR49, UR34, URZ ;  /* 0x00000022310612a4 */ /* 0x000fee000f8e02ff */
[----:B------:R-:W-:Y:S01]  /*5c80*/  @!P2 PRMT R45, R0, 0x7610, R45 ;  /* 0x00007610002da816 */ /* 0x000fe2000000002d */
[----:B--2---:R-:W-:Y:S06]  /*5c90*/  @UP1 UIMAD.WIDE UR4, UR6, 0x4, UR4 ;  /* 0x00000004060418a5 */ /* 0x004fec000f8e0204 */
[----:B-----5:R-:W-:Y:S01]  /*5ca0*/  IMAD.U32 R26, RZ, RZ, UR4 ;  /* 0x00000004ff1a7e24 */ /* 0x020fe2000f8e00ff */
[----:B------:R-:W-:Y:S04]  /*5cb0*/  MOV R27, UR5 ;  /* 0x00000005001b7c02 */ /* 0x000fe80008000f00 */
[----:B------:R-:W2:Y:S01]  /*5cc0*/  @!UP1 LDCU UR4, c[0x0][0x880] ;  /* 0x00011000ff0497ac */ /* 0x000ea20008000800 */
[----:B-1----:R1:W5:Y:S02]  /*5cd0*/  @P2 LDG.E R26, desc[UR8][R26.64] ;  /* 0x000000081a1a2981 */ /* 0x002364000c1e1900 */
[----:B-12---:R-:W-:Y:S07]  /*5ce0*/  @!P2 IMAD.U32 R26, RZ, RZ, UR4 ;  /* 0x00000004ff1aae24 */ /* 0x006fee000f8e00ff */
.L_x_97:
[----:B-----5:R-:W-:Y:S01]  /*5cf0*/  @!P1 FSETP.EQ.AND P3, PT, R26, RZ, PT ;  /* 0x000000ff1a00920b */ /* 0x020fe20003f62000 */
[----:B------:R-:W-:Y:S01]  /*5d00*/  @!UPT UIADD3 URZ, UPT, UPT, URZ, URZ, URZ ;  /* 0x000000fffffff290 */ /* 0x000fe2000fffe0ff */
[----:B------:R-:W-:Y:S11]  /*5d10*/  @!P1 BRA `(.L_x_98) ;  /* 0x0000000000149947 */ /* 0x000ff60003800000 */
[----:B------:R-:W-:Y:S02]  /*5d20*/  LOP3.LUT P1, RZ, R45, 0xff, RZ, 0xc0, !PT ;  /* 0x000000ff2dff7812 */ /* 0x000fe4000782c0ff */
[----:B------:R-:W-:Y:S04]  /*5d30*/  PLOP3.LUT P3, PT, PT, PT, UP1, 0x80, 0x8 ;  /* 0x000000000008781c */ /* 0x000fe80003f6f018 */
[----:B------:R-:W-:Y:S07]  /*5d40*/  PLOP3.LUT P3, PT, P3, PT, PT, 0x8, 0x80 ;  /* 0x000000000080781c */ /* 0x000fee0001f6e170 */
[----:B------:R-:W-:Y:S11]  /*5d50*/  @P1 FSETP.EQ.AND P3, PT, R26, RZ, PT ;  /* 0x000000ff1a00120b */ /* 0x000ff60003f62000 */
[----:B------:R-:W-:Y:S02]  /*5d60*/  @!UPT UIADD3 URZ, UPT, UPT, URZ, URZ, URZ ;  /* 0x000000fffffff290 */ /* 0x000fe4000fffe0ff */
.L_x_98:
[----:B------:R-:W-:Y:S01]  /*5d70*/  ULEA UR4, UR25, UR31, 0x3 ;  /* 0x0000001f19047291 */ /* 0x000fe2000f8e18ff */
[----:B------:R-:W-:Y:S02]  /*5d80*/  SHF.L.U32 R3, R10, 0x1f, RZ ;  /* 0x0000001f0a037819 */ /* 0x000fe400000006ff */
[----:B------:R-:W-:Y:S04]  /*5d90*/  ELECT P2, URZ, PT ;  /* 0x0000000000ff782f */ /* 0x000fe80003840000 */
[----:B------:R-:W-:Y:S02]  /*5da0*/  PLOP3.LUT P2, PT, P3, P2, PT, 0xf2, 0x2f ;  /* 0x00000000002f781c */ /* 0x000fe40001f45e72 */
[----:B------:R-:W1:Y:S02]  /*5db0*/  SYNCS.PHASECHK.TRANS64.TRYWAIT P1, [UR4+0x128], R3 ;  /* 0x00012803ff0075a7 */ /* 0x000e640008021104 */
[----:B-1----:R-:W-:Y:S09]  /*5dc0*/  @!P1 BRA `(.L_x_99) ;  /* 0x0000003c00889947 */ /* 0x002ff20003800000 */
.L_x_195:
[----:B------:R-:W2:Y:S01]  /*5dd0*/  S2UR UR19, SR_CgaCtaId ;  /* 0x00000000001379c3 */ /* 0x000ea20000008800 */
[----:B------:R-:W-:Y:S01]  /*5de0*/  VOTEU.ALL UP0, P2 ;  /* 0x0000000000ff7886 */ /* 0x000fe20001000000 */
[----:B-1----:R-:W-:Y:S01]  /*5df0*/  @!P2 IADD3 R3, P1, PT, R14, 0x580, RZ ;  /* 0x000005800e03a810 */ /* 0x002fe20007f3e0ff */
[----:B------:R-:W-:Y:S01]  /*5e00*/  UMOV UR20, 0x0 ;  /* 0x0000000000147882 */ /* 0x000fe20000000000 */
[----:B------:R-:W-:Y:S01]  /*5e10*/  UMOV UR21, 0x10000000 ;  /* 0x1000000000157882 */ /* 0x000fe20000000000 */
[----:B------:R-:W-:Y:S01]  /*5e20*/  UMOV UR11, UR27 ;  /* 0x0000001b000b7c82 */ /* 0x000fe20008000000 */
[----:B------:R-:W-:Y:S01]  /*5e30*/  @!UP0 ULEA UR5, UR25, UR31, 0xc ;  /* 0x0000001f19058291 */ /* 0x000fe2000f8e60ff */
[----:B------:R-:W-:Y:S01]  /*5e40*/  @!P2 IMAD.X R0, RZ, RZ, R15, P1 ;  /* 0x000000ffff00a224 */ /* 0x000fe200008e060f */
[----:B------:R-:W-:Y:S01]  /*5e50*/  @!UP0 UIADD3 UR10, UPT, UPT, UR26, 0x20, URZ ;  /* 0x000000201a0a8890 */ /* 0x000fe2000fffe0ff */
[----:B------:R-:W-:Y:S01]  /*5e60*/  @!P2 R2UR UR7, R3 ;  /* 0x000000000307a2ca */ /* 0x000fe200000e0000 */
[----:B------:R-:W-:Y:S01]  /*5e70*/  @!UP0 UIADD3 UR24, UPT, UPT, UR5, 0x200, URZ ;  /* 0x0000020005188890 */ /* 0x000fe2000fffe0ff */
[----:B------:R-:W-:Y:S01]  /*5e80*/  @P0 SHF.R.U32.HI R4, RZ, 0x10, R5 ;  /* 0x00000010ff040819 */ /* 0x000fe20000011605 */
[----:B------:R-:W-:Y:S02]  /*5e90*/  @!UP0 UIADD3 UR8, UPT, UPT, UR5, 0xa00, URZ ;  /* 0x00000a0005088890 */ /* 0x000fe4000fffe0ff */
[----:B------:R-:W-:Y:S01]  /*5ea0*/  UIADD3 UR5, UPT, UPT, UR25, 0x1, URZ ;  /* 0x0000000119057890 */ /* 0x000fe2000fffe0ff */
[----:B------:R-:W-:Y:S01]  /*5eb0*/  @P0 R2UR UR49, R4 ;  /* 0x00000000043102ca */ /* 0x000fe200000e0000 */
[----:B------:R-:W-:Y:S02]  /*5ec0*/  UIADD3 UR25, UPT, UPT, UR4, 0x110, URZ ;  /* 0x0000011004197890 */ /* 0x000fe4000fffe0ff */
[----:B------:R-:W-:Y:S01]  /*5ed0*/  UISETP.NE.AND UP0, UPT, UR5, 0x3, UPT ;  /* 0x000000030500788c */ /* 0x000fe2000bf05270 */
[----:B------:R-:W-:Y:S01]  /*5ee0*/  UMOV UR12, UR28 ;  /* 0x0000001c000c7c82 */ /* 0x000fe20008000000 */
[----:B------:R-:W-:Y:S02]  /*5ef0*/  UMOV UR13, UR29 ;  /* 0x0000001d000d7c82 */ /* 0x000fe40008000000 */
[----:B------:R-:W-:Y:S01]  /*5f00*/  USEL UR6, UR5, URZ, UP0 ;  /* 0x000000ff05067287 */ /* 0x000fe20008000000 */
[----:B------:R-:W-:Y:S01]  /*5f10*/  @!P2 R2UR UR5, R0 ;  /* 0x000000000005a2ca */ /* 0x000fe200000e0000 */
[----:B------:R-:W-:Y:S01]  /*5f20*/  IMAD.U32 R12, RZ, RZ, UR7 ;  /* 0x00000007ff0c7e24 */ /* 0x000fe2000f8e00ff */
[----:B------:R-:W-:Y:S01]  /*5f30*/  USEL UR18, URZ, 0x1, UP0 ;  /* 0x00000001ff127887 */ /* 0x000fe20008000000 */
[----:B------:R-:W-:Y:S01]  /*5f40*/  @!P2 IMAD.MOV.U32 R0, RZ, RZ, 0x1000 ;  /* 0x00001000ff00a424 */ /* 0x000fe200078e00ff */
[----:B------:R-:W-:Y:S01]  /*5f50*/  VOTEU.ALL UP0, P2 ;  /* 0x0000000000ff7886 */ /* 0x000fe20001000000 */
[----:B------:R-:W-:Y:S01]  /*5f60*/  UMOV UR9, UR25 ;  /* 0x0000001900097c82 */ /* 0x000fe20008000000 */
[----:B------:R-:W-:Y:S01]  /*5f70*/  @!P2 R2UR UR16, R12 ;  /* 0x000000000c10a2ca */ /* 0x000fe200000e0000 */
[----:B--2---:R-:W-:Y:S01]  /*5f80*/  UPRMT UR7, UR19, 0x654, UR25 ;  /* 0x0000065413077896 */ /* 0x004fe20008000019 */
[----:B------:R-:W-:Y:S04]  /*5f90*/  LOP3.LUT R10, R10, UR18, RZ, 0x3c, !PT ;  /* 0x000000120a0a7c12 */ /* 0x000fe8000f8e3cff */
[----:B------:R-:W-:Y:S01]  /*5fa0*/  SHF.L.U32 R3, R10, 0x1f, RZ ;  /* 0x0000001f0a037819 */ /* 0x000fe200000006ff */
[----:B------:R-:W-:Y:S01]  /*5fb0*/  IMAD.U32 R13, RZ, RZ, UR5 ;  /* 0x00000005ff0d7e24 */ /* 0x000fe2000f8e00ff */
[----:B------:R-:W-:Y:S04]  /*5fc0*/  ULEA UR5, UR6, UR31, 0x3 ;  /* 0x0000001f06057291 */ /* 0x000fe8000f8e18ff */
[----:B------:R-:W-:Y:S11]  /*5fd0*/  @!P2 R2UR UR17, R13 ;  /* 0x000000000d11a2ca */ /* 0x000ff600000e0000 */
[----:B------:R-:W-:Y:S02]  /*5fe0*/  @!UPT UIADD3 URZ, UPT, UPT, URZ, URZ, URZ ;  /* 0x000000fffffff290 */ /* 0x000fe4000fffe0ff */
[----:B------:R1:W-:Y:S01]  /*5ff0*/  @!UP0 UTMALDG.4D [UR24], [UR16], desc[UR20] ;  /* 0x00001418100085b4 */ /* 0x0003e20008019000 */
[----:B------:R-:W-:Y:S05]  /*6000*/  VOTEU.ALL UP0, P2 ;  /* 0x0000000000ff7886 */ /* 0x000fea0001000000 */
[----:B------:R1:W-:Y:S01]  /*6010*/  @!UP0 UTMALDG.4D [UR8], [UR16], desc[UR20] ;  /* 0x00001408100085b4 */ /* 0x0003e20008019000 */
[----:B------:R1:W-:Y:S01]  /*6020*/  @!P2 SYNCS.ARRIVE.TRANS64.RED.A0TR RZ, [UR4+0x110], R0 ;  /* 0x00011000ffffa9a7 */ /* 0x0003e20008300404 */
[----:B------:R-:W-:Y:S01]  /*6030*/  SYNCS.ARRIVE.TRANS64.RED.A1T0 RZ, [UR7], RZ ;  /* 0x000000ffffff79a7 */ /* 0x000fe20008100407 */
[----:B------:R-:W2:Y:S02]  /*6040*/  SYNCS.PHASECHK.TRANS64.TRYWAIT P1, [UR5+0x128], R3 ;  /* 0x00012803ff0075a7 */ /* 0x000ea40008021105 */
[----:B-12---:R-:W-:Y:S05]  /*6050*/  @!P1 BRA `(.L_x_100) ;  /* 0x0000003800fc9947 */ /* 0x006fea0003800000 */
.L_x_197:
[----:B------:R-:W-:Y:S01]  /*6060*/  UIADD3 UR17, UPT, UPT, UR5, 0x110, URZ ;  /* 0x0000011005117890 */ /* 0x000fe2000fffe0ff */
[----:B------:R-:W2:Y:S01]  /*6070*/  S2UR UR57, SR_CgaCtaId ;  /* 0x00000000003979c3 */ /* 0x000ea20000008800 */
[----:B------:R-:W-:Y:S01]  /*6080*/  UPLOP3.LUT UP2, UPT, UPT, UPT, UPT, 0x80, 0x8 ;  /* 0x000000000008789c */ /* 0x000fe20003f4f070 */
[----:B-1----:R-:W-:Y:S01]  /*6090*/  @!P2 IADD3 R3, P0, PT, R14, 0x580, RZ ;  /* 0x000005800e03a810 */ /* 0x002fe20007f1e0ff */
[----:B------:R-:W-:Y:S01]  /*60a0*/  UMOV UR36, 0x0 ;  /* 0x0000000000247882 */ /* 0x000fe20000000000 */
[----:B------:R-:W-:Y:S01]  /*60b0*/  UMOV UR37, 0x10000000 ;  /* 0x1000000000257882 */ /* 0x000fe20000000000 */
[----:B------:R-:W-:Y:S01]  /*60c0*/  UMOV UR19, UR27 ;  /* 0x0000001b00137c82 */ /* 0x000fe20008000000 */
[----:B------:R-:W-:Y:S01]  /*60d0*/  UMOV UR20, UR28 ;  /* 0x0000001c00147c82 */ /* 0x000fe20008000000 */
[----:B------:R-:W-:Y:S01]  /*60e0*/  UMOV UR21, UR29 ;  /* 0x0000001d00157c82 */ /* 0x000fe20008000000 */
[----:B------:R-:W-:Y:S01]  /*60f0*/  UMOV UR11, UR27 ;  /* 0x0000001b000b7c82 */ /* 0x000fe20008000000 */
[----:B------:R-:W-:Y:S01]  /*6100*/  UMOV UR12, UR28 ;  /* 0x0000001c000c7c82 */ /* 0x000fe20008000000 */
[----:B------:R-:W-:Y:S01]  /*6110*/  UMOV UR13, UR29 ;  /* 0x0000001d000d7c82 */ /* 0x000fe20008000000 */
[----:B------:R-:W-:Y:S01]  /*6120*/  UMOV UR9, UR17 ;  /* 0x0000001100097c82 */ /* 0x000fe20008000000 */
[----:B------:R-:W-:Y:S01]  /*6130*/  VOTEU.ALL UP0, P2 ;  /* 0x0000000000ff7886 */ /* 0x000fe20001000000 */
[----:B------:R-:W-:Y:S01]  /*6140*/  @!P2 IMAD.X R0, RZ, RZ, R15, P0 ;  /* 0x000000ffff00a224 */ /* 0x000fe200000e060f */
[----:B------:R-:W-:Y:S02]  /*6150*/  R2UR UR56, R48 ;  /* 0x00000000303872ca */ /* 0x000fe400000e0000 */
[----:B------:R-:W-:Y:S01]  /*6160*/  R2UR UR55, R49 ;  /* 0x00000000313772ca */ /* 0x000fe200000e0000 */
[----:B------:R-:W-:Y:S01]  /*6170*/  @!UP0 ULEA UR4, UR6, UR31, 0xc ;  /* 0x0000001f06048291 */ /* 0x000fe2000f8e60ff */
[----:B------:R-:W-:Y:S01]  /*6180*/  LOP3.LUT R9, R9, 0x1, RZ, 0x3c, !PT ;  /* 0x0000000109097812 */ /* 0x000fe200078e3cff */
[----:B------:R-:W-:Y:S02]  /*6190*/  @!UP0 UIADD3 UR18, UPT, UPT, UR26, 0x10, URZ ;  /* 0x000000101a128890 */ /* 0x000fe4000fffe0ff */
[----:B------:R-:W-:Y:S02]  /*61a0*/  @!UP0 UIADD3 UR16, UPT, UPT, UR4, 0x200, URZ ;  /* 0x0000020004108890 */ /* 0x000fe4000fffe0ff */
[----:B------:R-:W-:Y:S02]  /*61b0*/  @!UP0 UIADD3 UR8, UPT, UPT, UR4, 0xa00, URZ ;  /* 0x00000a0004088890 */ /* 0x000fe4000fffe0ff */
[----:B------:R-:W-:Y:S01]  /*61c0*/  UIADD3 UR4, UPT, UPT, UR6, 0x1, URZ ;  /* 0x0000000106047890 */ /* 0x000fe2000fffe0ff */
[----:B------:R-:W-:Y:S01]  /*61d0*/  @!P2 R2UR UR6, R3 ;  /* 0x000000000306a2ca */ /* 0x000fe200000e0000 */
[----:B------:R-:W-:Y:S02]  /*61e0*/  @!UP0 UIADD3 UR10, UPT, UPT, UR26, 0x30, URZ ;  /* 0x000000301a0a8890 */ /* 0x000fe4000fffe0ff */
[----:B------:R-:W-:Y:S04]  /*61f0*/  UISETP.NE.AND UP0, UPT, UR4, 0x3, UPT ;  /* 0x000000030400788c */ /* 0x000fe8000bf05270 */
[----:B------:R-:W-:Y:S01]  /*6200*/  USEL UR25, UR4, URZ, UP0 ;  /* 0x000000ff04197287 */ /* 0x000fe20008000000 */
[----:B------:R-:W-:Y:S01]  /*6210*/  @!P2 R2UR UR4, R0 ;  /* 0x000000000004a2ca */ /* 0x000fe200000e0000 */
[----:B------:R-:W-:Y:S02]  /*6220*/  USEL UR24, URZ, 0x1, UP0 ;  /* 0x00000001ff187887 */ /* 0x000fe40008000000 */
[----:B------:R-:W-:Y:S02]  /*6230*/  VOTEU.ALL UP0, P2 ;  /* 0x0000000000ff7886 */ /* 0x000fe40001000000 */
[----:B------:R-:W-:Y:S02]  /*6240*/  IMAD.U32 R4, RZ, RZ, UR6 ;  /* 0x00000006ff047e24 */ /* 0x000fe4000f8e00ff */
[----:B------:R-:W-:Y:S03]  /*6250*/  LOP3.LUT R10, R10, UR24, RZ, 0x3c, !PT ;  /* 0x000000180a0a7c12 */ /* 0x000fe6000f8e3cff */
[----:B------:R-:W-:Y:S03]  /*6260*/  @!P2 R2UR UR6, R4 ;  /* 0x000000000406a2ca */ /* 0x000fe600000e0000 */
[----:B------:R-:W-:Y:S01]  /*6270*/  IMAD.U32 R5, RZ, RZ, UR4 ;  /* 0x00000004ff057e24 */ /* 0x000fe2000f8e00ff */
[----:B--2---:R-:W-:Y:S04]  /*6280*/  UPRMT UR4, UR57, 0x654, UR17 ;  /* 0x0000065439047896 */ /* 0x004fe80008000011 */
[----:B------:R-:W-:Y:S11]  /*6290*/  @!P2 R2UR UR7, R5 ;  /* 0x000000000507a2ca */ /* 0x000ff600000e0000 */
[----:B------:R-:W-:Y:S02]  /*62a0*/  @!UPT UIADD3 URZ, UPT, UPT, URZ, URZ, URZ ;  /* 0x000000fffffff290 */ /* 0x000fe4000fffe0ff */
[----:B------:R1:W-:Y:S01]  /*62b0*/  @!UP0 UTMALDG.4D [UR16], [UR6], desc[UR36] ;  /* 0x00002410060085b4 */ /* 0x0003e20008019000 */
[----:B------:R-:W-:Y:S05]  /*62c0*/  VOTEU.ALL UP0, P2 ;  /* 0x0000000000ff7886 */ /* 0x000fea0001000000 */
[----:B------:R2:W-:Y:S01]  /*62d0*/  @!UP0 UTMALDG.4D [UR8], [UR6], desc[UR36] ;  /* 0x00002408060085b4 */ /* 0x0005e20008019000 */
[----:B------:R2:W-:Y:S01]  /*62e0*/  @!P2 SYNCS.ARRIVE.TRANS64.RED.A0TR RZ, [UR5+0x110], R2 ;  /* 0x00011002ffffa9a7 */ /* 0x0005e20008300405 */
[----:B------:R-:W-:Y:S01]  /*62f0*/  SYNCS.ARRIVE.TRANS64.RED.A1T0 RZ, [UR4], RZ ;  /* 0x000000ffffff79a7 */ /* 0x000fe20008100404 */
[----:B-1----:R-:W-:Y:S02]  /*6300*/  UIADD3 UR19, UPT, UPT, UR14, UR56, URZ ;  /* 0x000000380e137290 */ /* 0x002fe4000fffe0ff */
[----:B------:R-:W-:Y:S01]  /*6310*/  UIADD3 UR21, UPT, UPT, UR15, UR55, URZ ;  /* 0x000000370f157290 */ /* 0x000fe2000fffe0ff */
[----:B------:R-:W-:Y:S11]  /*6320*/  BRA.U UP3, `(.L_x_101) ;  /* 0xffffffed03f07547 */ /* 0x000ff6000b83ffff */
[----:B------:R-:W-:Y:S01]  /*6330*/  UIADD3 UR31, UPT, UPT, UR31, 0x128, URZ ;  /* 0x000001281f1f7890 */ /* 0x000fe2000fffe0ff */
[----:B--2---:R-:W-:-:S03]  /*6340*/  SHF.L.U32 R2, R10, 0x1f, RZ ;  /* 0x0000001f0a027819 */ /* 0x004fc600000006ff */
[----:B------:R-:W-:-:S09]  /*6350*/  ULEA UR4, UR25, UR31, 0x3 ;  /* 0x0000001f19047291 */ /* 0x000fd2000f8e18ff */
[----:B------:R-:W1:Y:S02]  /*6360*/  SYNCS.PHASECHK.TRANS64.TRYWAIT P0, [UR4], R2 ;  /* 0x00000002ff0075a7 */ /* 0x000e640008001104 */
[----:B-1----:R-:W-:Y:S05]  /*6370*/  @!P0 BRA `(.L_x_102) ;  /* 0x00000038004c8947 */ /* 0x002fea0003800000 */
.L_x_199:
[----:B------:R-:W-:-:S04]  /*6380*/  UIADD3 UR4, UPT, UPT, UR25, 0x1, URZ ;  /* 0x0000000119047890 */ /* 0x000fc8000fffe0ff */
[----:B------:R-:W-:-:S04]  /*6390*/  UISETP.NE.AND UP0, UPT, UR4, 0x3, UPT ;  /* 0x000000030400788c */ /* 0x000fc8000bf05270 */
[----:B------:R-:W-:Y:S02]  /*63a0*/  USEL UR6, URZ, 0x1, UP0 ;  /* 0x00000001ff067887 */ /* 0x000fe40008000000 */
[----:B------:R-:W-:-:S04]  /*63b0*/  USEL UR4, UR4, URZ, UP0 ;  /* 0x000000ff04047287 */ /* 0x000fc80008000000 */
[----:B------:R-:W-:Y:S01]  /*63c0*/  ULEA UR5, UR4, UR31, 0x3 ;  /* 0x0000001f04057291 */ /* 0x000fe2000f8e18ff */
[----:B------:R-:W-:-:S04]  /*63d0*/  LOP3.LUT R10, R10, UR6, RZ, 0x3c, !PT ;  /* 0x000000060a0a7c12 */ /* 0x000fc8000f8e3cff */
[----:B-1----:R-:W-:-:S04]  /*63e0*/  SHF.L.U32 R2, R10, 0x1f, RZ ;  /* 0x0000001f0a027819 */ /* 0x002fc800000006ff */
[----:B------:R-:W1:Y:S02]  /*63f0*/  SYNCS.PHASECHK.TRANS64.TRYWAIT P0, [UR5], R2 ;  /* 0x00000002ff0075a7 */ /* 0x000e640008001105 */
[----:B-1----:R-:W-:Y:S05]  /*6400*/  @!P0 BRA `(.L_x_103) ;  /* 0x0000003800408947 */ /* 0x002fea0003800000 */
.L_x_201:
[----:B------:R-:W-:-:S04]  /*6410*/  UIADD3 UR4, UPT, UPT, UR4, 0x1, URZ ;  /* 0x0000000104047890 */ /* 0x000fc8000fffe0ff */
[----:B------:R-:W-:-:S04]  /*6420*/  UISETP.NE.AND UP0, UPT, UR4, 0x3, UPT ;  /* 0x000000030400788c */ /* 0x000fc8000bf05270 */
[----:B------:R-:W-:Y:S02]  /*6430*/  USEL UR5, URZ, 0x1, UP0 ;  /* 0x00000001ff057887 */ /* 0x000fe40008000000 */
[----:B------:R-:W-:-:S04]  /*6440*/  USEL UR4, UR4, URZ, UP0 ;  /* 0x000000ff04047287 */ /* 0x000fc80008000000 */
[----:B------:R-:W-:Y:S01]  /*6450*/  ULEA UR4, UR4, UR31, 0x3 ;  /* 0x0000001f04047291 */ /* 0x000fe2000f8e18ff */
[----:B-1----:R-:W-:-:S04]  /*6460*/  LOP3.LUT R2, R10, UR5, RZ, 0x3c, !PT ;  /* 0x000000050a027c12 */ /* 0x002fc8000f8e3cff */
[----:B------:R-:W-:Y:S01]  /*6470*/  SHF.L.U32 R2, R2, 0x1f, RZ ;  /* 0x0000001f02027819 */ /* 0x000fe200000006ff */
[----:B------:R-:W-:-:S07]  /*6480*/  IMAD.U32 R0, RZ, RZ, UR4 ;  /* 0x00000004ff007e24 */ /* 0x000fce000f8e00ff */
.L_x_104:
[----:B-1----:R1:W2:Y:S02]  /*6490*/  SYNCS.PHASECHK.TRANS64.TRYWAIT P0, [R0+URZ], R2 ;  /* 0x00000002000075a7 */ /* 0x0022a400080011ff */
[----:B--2---:R-:W-:Y:S05]  /*64a0*/  @!P0 NANOSLEEP.SYNCS 0x989680 ;  /* 0x009896800000895d */ /* 0x004fea0003900000 */
[----:B------:R-:W2:Y:S02]  /*64b0*/  @!P0 SYNCS.PHASECHK.TRANS64 P0, [R0+URZ], R2 ;  /* 0x00000002000085a7 */ /* 0x000ea400080010ff */
[----:B--2---:R-:W-:Y:S05]  /*64c0*/  @P0 EXIT ;  /* 0x000000000000094d */ /* 0x004fea0003800000 */
[----:B------:R-:W-:Y:S05]  /*64d0*/  BRA `(.L_x_104) ;  /* 0xfffffffc00ec7947 */ /* 0x000fea000383ffff */
.L_x_92:
[----:B------:R-:W-:-:S06]  /*64e0*/  UISETP.GE.AND UP0, UPT, UR18, 0x4, UPT ;  /* 0x000000041200788c */ /* 0x000fcc000bf06270 */
[----:B------:R-:W-:-:S13]  /*64f0*/  PLOP3.LUT P0, PT, PT, PT, UP0, 0x80, 0x8 ;  /* 0x000000000008781c */ /* 0x000fda0003f0f008 */
[----:B-1----:R-:W-:Y:S05]  /*6500*/  @!P0 EXIT ;  /* 0x000000000000894d */ /* 0x002fea0003800000 */
[----:B------:R-:W1:Y:S08]  /*6510*/  S2UR UR4, SR_CgaCtaId ;  /* 0x00000000000479c3 */ /* 0x000e700000008800 */
[----:B------:R-:W-:Y:S01]  /*6520*/  BAR.SYNC.DEFER_BLOCKING 0x6, 0xa0 ;  /* 0x0182800000007b1d */ /* 0x000fe20000010000 */
[----:B------:R-:W-:Y:S01]  /*6530*/  IMAD.SHL.U32 R44, R54, 0x10, RZ ;  /* 0x00000010362c7824 */ /* 0x000fe200078e00ff */
[----:B------:R-:W-:Y:S01]  /*6540*/  USHF.R.S32.HI UR55, URZ, 0x1f, UR5 ;  /* 0x0000001fff377899 */ /* 0x000fe20008011405 */
[----:B------:R-:W-:-:S02]  /*6550*/  IMAD.SHL.U32 R0, R46, 0x200, RZ ;  /* 0x000002002e007824 */ /* 0x000fc400078e00ff */
[----:B------:R-:W-:Y:S01]  /*6560*/  IMAD.SHL.U32 R4, R54, 0x2, RZ ;  /* 0x0000000236047824 */ /* 0x000fe200078e00ff */
[----:B------:R-:W-:Y:S02]  /*6570*/  UMOV UR50, 0x400 ;  /* 0x0000040000327882 */ /* 0x000fe40000000000 */
[----:B------:R-:W2:Y:S01]  /*6580*/  LDC.64 R42, c[0x0][0x8b0] ;  /* 0x00022c00ff2a7b82 */ /* 0x000ea20000000a00 */
[----:B------:R-:W-:Y:S01]  /*6590*/  LOP3.LUT R53, R44, 0x5b0, RZ, 0xc0, !PT ;  /* 0x000005b02c357812 */ /* 0x000fe200078ec0ff */
[----:B------:R-:W-:Y:S01]  /*65a0*/  IMAD.U32 R23, R54, 0x10000, RZ ;  /* 0x0001000036177824 */ /* 0x000fe200078e00ff */
[----:B------:R-:W-:Y:S01]  /*65b0*/  LOP3.LUT R5, R44, 0x40, RZ, 0xc0, !PT ;  /* 0x000000402c057812 */ /* 0x000fe200078ec0ff */
[----:B------:R-:W-:Y:S01]  /*65c0*/  ULEA.HI UR55, UR55, UR5, URZ, 0x6 ;  /* 0x0000000537377291 */ /* 0x000fe2000f8f30ff */
[----:B------:R-:W-:Y:S01]  /*65d0*/  LOP3.LUT R53, R53, 0x200, R0, 0xf8, !PT ;  /* 0x0000020035357812 */ /* 0x000fe200078ef800 */
[----:B------:R-:W-:Y:S01]  /*65e0*/  IMAD.SHL.U32 R0, R46, 0x200000, RZ ;  /* 0x002000002e007824 */ /* 0x000fe200078e00ff */
[----:B------:R-:W-:Y:S01]  /*65f0*/  LOP3.LUT P0, RZ, R44, 0x40, RZ, 0xc0, !PT ;  /* 0x000000402cff7812 */ /* 0x000fe2000780c0ff */
[----:B------:R-:W3:Y:S01]  /*6600*/  LDC.64 R40, c[0x0][0x8a8] ;  /* 0x00022a00ff287b82 */ /* 0x000ee20000000a00 */
[----:B------:R-:W-:Y:S01]  /*6610*/  LOP3.LUT R4, R5, 0x8, R4, 0xf8, !PT ;  /* 0x0000000805047812 */ /* 0x000fe200078ef804 */
[----:B------:R-:W-:Y:S01]  /*6620*/  IMAD.MOV.U32 R22, RZ, RZ, RZ ;  /* 0x000000ffff167224 */ /* 0x000fe200078e00ff */
[----:B------:R-:W-:Y:S01]  /*6630*/  LOP3.LUT R0, R0, 0x200000, RZ, 0xc0, !PT ;  /* 0x0020000000007812 */ /* 0x000fe200078ec0ff */
[----:B------:R-:W-:Y:S01]  /*6640*/  IMAD.MOV.U32 R52, RZ, RZ, RZ ;  /* 0x000000ffff347224 */ /* 0x000fe200078e00ff */
[----:B------:R-:W-:Y:S01]  /*6650*/  P2R R8, PR, RZ, 0x1 ;  /* 0x00000001ff087803 */ /* 0x000fe20000000000 */
[----:B------:R-:W-:Y:S01]  /*6660*/  IMAD.MOV.U32 R51, RZ, RZ, RZ ;  /* 0x000000ffff337224 */ /* 0x000fe200078e00ff */
[----:B------:R-:W-:Y:S01]  /*6670*/  LOP3.LUT R23, R0, 0x400000, R23, 0xf8, !PT ;  /* 0x0040000000177812 */ /* 0x000fe200078ef817 */
[----:B-1----:R-:W-:Y:S01]  /*6680*/  ULEA UR50, UR4, UR50, 0x18 ;  /* 0x0000003204327291 */ /* 0x002fe2000f8ec0ff */
[----:B------:R-:W-:Y:S01]  /*6690*/  LOP3.LUT R53, R53, R4, RZ, 0xfc, !PT ;  /* 0x0000000435357212 */ /* 0x000fe200078efcff */
[----:B------:R-:W1:Y:S01]  /*66a0*/  LDCU UR4, c[0x0][0x370] ;  /* 0x00006e00ff0477ac */ /* 0x000e620008000800 */
[----:B------:R-:W-:Y:S01]  /*66b0*/  LOP3.LUT R54, R54, 0x60, RZ, 0xc0, !PT ;  /* 0x0000006036367812 */ /* 0x000fe200078ec0ff */
[----:B------:R-:W4:Y:S05]  /*66c0*/  LDCU UR45, c[0x0][0xb0c] ;  /* 0x00016180ff2d77ac */ /* 0x000f2a0008000800 */
[----:B------:R-:W4:Y:S01]  /*66d0*/  LDS R2, [UR50+0x1a0] ;  /* 0x0001a032ff027984 */ /* 0x000f220008000800 */
[----:B------:R-:W2:Y:S01]  /*66e0*/  LDCU UR38, c[0x0][0xb30] ;  /* 0x00016600ff2677ac */ /* 0x000ea20008000800 */
[----:B------:R-:W2:Y:S01]  /*66f0*/  LDCU.64 UR58, c[0x0][0x888] ;  /* 0x00011100ff3a77ac */ /* 0x000ea20008000a00 */
[----:B------:R-:W2:Y:S01]  /*6700*/  LDCU.64 UR46, c[0x0][0xb28] ;  /* 0x00016500ff2e77ac */ /* 0x000ea20008000a00 */
[----:B-1----:R-:W-:Y:S01]  /*6710*/  IMAD.U32 R47, RZ, RZ, UR4 ;  /* 0x00000004ff2f7e24 */ /* 0x002fe2000f8e00ff */
[----:B------:R-:W1:Y:S01]  /*6720*/  LDCU UR4, c[0x0][0x374] ;  /* 0x00006e80ff0477ac */ /* 0x000e620008000800 */
[----:B------:R-:W2:Y:S01]  /*6730*/  LDCU.128 UR60, c[0x0][0xb10] ;  /* 0x00016200ff3c77ac */ /* 0x000ea20008000c00 */
[----:B------:R-:W-:Y:S01]  /*6740*/  USHF.R.S32.HI UR55, URZ, 0x6, UR55 ;  /* 0x00000006ff377899 */ /* 0x000fe20008011437 */
[----:B------:R-:W-:Y:S01]  /*6750*/  UMOV UR57, 0x1 ;  /* 0x0000000100397882 */ /* 0x000fe20000000000 */
[----:B------:R-:W-:Y:S01]  /*6760*/  UMOV UR53, URZ ;  /* 0x000000ff00357c82 */ /* 0x000fe20008000000 */
[----:B------:R-:W-:Y:S01]  /*6770*/  UMOV UR56, URZ ;  /* 0x000000ff00387c82 */ /* 0x000fe20008000000 */
[----:B------:R-:W-:Y:S01]  /*6780*/  UMOV UR54, URZ ;  /* 0x000000ff00367c82 */ /* 0x000fe20008000000 */
[----:B-1----:R-:W-:Y:S01]  /*6790*/  IMAD.U32 R55, RZ, RZ, UR4 ;  /* 0x00000004ff377e24 */ /* 0x002fe2000f8e00ff */
[----:B------:R-:W-:-:S06]  /*67a0*/  UIADD3 UR4, UPT, UPT, UR50, 0x200, URZ ;  /* 0x0000020032047890 */ /* 0x000fcc000fffe0ff */
[----:B------:R-:W-:Y:S02]  /*67b0*/  IMAD.U32 R0, RZ, RZ, UR4 ;  /* 0x00000004ff007e24 */ /* 0x000fe4000f8e00ff */
[C---:B----4-:R-:W-:Y:S01]  /*67c0*/  VIADD R3, R2.reuse, 0x20 ;  /* 0x0000002002037836 */ /* 0x050fe20000000000 */
[----:B------:R-:W-:-:S04]  /*67d0*/  LOP3.LUT R2, R2, 0xffff, RZ, 0xc0, !PT ;  /* 0x0000ffff02027812 */ /* 0x000fc800078ec0ff */
[----:B------:R-:W-:-:S05]  /*67e0*/  LOP3.LUT R3, R3, 0xffff, RZ, 0xc0, !PT ;  /* 0x0000ffff03037812 */ /* 0x000fca00078ec0ff */
[----:B--23--:R1:W-:Y:S02]  /*67f0*/  STL.64 [R1], R2 ;  /* 0x0000000201007387 */ /* 0x00c3e40000100a00 */
.L_x_135:
[----:B-1----:R-:W-:Y:S04]  /*6800*/  SHF.L.U32 R2, R51, 0x1f, RZ ;  /* 0x0000001f33027819 */ /* 0x002fe800000006ff */
[----:B------:R-:W1:Y:S02]  /*6810*/  SYNCS.PHASECHK.TRANS64.TRYWAIT P0, [UR50+0x150], R2 ;  /* 0x00015002ff0075a7 */ /* 0x000e640008001132 */
[----:B-1----:R-:W-:Y:S05]  /*6820*/  @!P0 BRA `(.L_x_105) ;  /* 0x0000003400508947 */ /* 0x002fea0003800000 */
.L_x_203:
[----:B------:R-:W2:Y:S01]  /*6830*/  LDS.128 R4, [UR50+0x190] ;  /* 0x00019032ff047984 */ /* 0x000ea20008000c00 */
[----:B-1----:R-:W-:Y:S01]  /*6840*/  LEA R2, R22, UR48, 0x2 ;  /* 0x0000003016027c11 */ /* 0x002fe2000f8e10ff */
[----:B------:R-:W-:Y:S02]  /*6850*/  UIADD3 UR4, UPT, UPT, UR50, 0x158, URZ ;  /* 0x0000015832047890 */ /* 0x000fe4000fffe0ff */
[----:B------:R-:W-:Y:S02]  /*6860*/  UISETP.GE.AND UP0, UPT, UR39, 0x1, UPT ;  /* 0x000000012700788c */ /* 0x000fe4000bf06270 */
[----:B------:R-:W-:Y:S01]  /*6870*/  UPRMT UR4, URZ, 0x654, UR4 ;  /* 0x00000654ff047896 */ /* 0x000fe20008000004 */
[----:B------:R-:W-:Y:S01]  /*6880*/  @!PT LDS RZ, [RZ] ;  /* 0x00000000fffff984 */ /* 0x000fe20000000800 */
[----:B------:R-:W-:Y:S01]  /*6890*/  @!PT LDS RZ, [RZ] ;  /* 0x00000000fffff984 */ /* 0x000fe20000000800 */
[----:B------:R-:W-:Y:S01]  /*68a0*/  @!PT LDS RZ, [RZ] ;  /* 0x00000000fffff984 */ /* 0x000fe20000000800 */
[----:B------:R-:W-:Y:S01]  /*68b0*/  @!PT LDS RZ, [RZ] ;  /* 0x00000000fffff984 */ /* 0x000fe20000000800 */
[----:B------:R1:W-:Y:S06]  /*68c0*/  MEMBAR.ALL.CTA ;  /* 0x0000000000007992 */ /* 0x0003ec0000008000 */
[----:B-1----:R-:W1:Y:S02]  /*68d0*/  FENCE.VIEW.ASYNC.S ;  /* 0x00000000000073c6 */ /* 0x002e640000000000 */
[----:B-1----:R-:W-:Y:S06]  /*68e0*/  SYNCS.ARRIVE.TRANS64.RED.A1T0 RZ, [UR4], RZ ;  /* 0x000000ffffff79a7 */ /* 0x002fec0008100404 */
[----:B------:R-:W5:Y:S01]  /*68f0*/  LDL R2, [R2] ;  /* 0x0000000002027983 */ /* 0x000f620000100800 */
[----:B--2---:R-:W-:Y:S11]  /*6900*/  LOP3.LUT P0, RZ, R6, 0x1, RZ, 0xc0, !PT ;  /* 0x0000000106ff7812 */ /* 0x004ff6000780c0ff */
[----:B------:R-:W-:Y:S02]  /*6910*/  @!UPT UIADD3 URZ, UPT, UPT, URZ, URZ, URZ ;  /* 0x000000fffffff290 */ /* 0x000fe4000fffe0ff */
[----:B------:R-:W-:Y:S01]  /*6920*/  VOTEU.ANY UP1, P0 ;  /* 0x0000000000ff7886 */ /* 0x000fe20000020100 */
[----:B------:R-:W-:Y:S01]  /*6930*/  PLOP3.LUT P0, PT, PT, PT, UP1, 0x80, 0x8 ;  /* 0x000000000008781c */ /* 0x000fe20003f0f018 */
[----:B------:R-:W-:Y:S06]  /*6940*/  UP2UR UR4, UPR, URZ, 0x2 ;  /* 0x00000002ff047883 */ /* 0x000fec0008000000 */
[----:B------:R-:W-:Y:S06]  /*6950*/  IMAD.U32 R59, RZ, RZ, UR4 ;  /* 0x00000004ff3b7e24 */ /* 0x000fec000f8e00ff */
[----:B------:R-:W-:Y:S02]  /*6960*/  @P0 MOV R3, R4 ;  /* 0x0000000400030202 */ /* 0x000fe40000000f00 */
[----:B------:R-:W-:Y:S02]  /*6970*/  @P0 LOP3.LUT R0, R5, 0xffff, RZ, 0xc0, !PT ;  /* 0x0000ffff05000812 */ /* 0x000fe400078ec0ff */
[----:B------:R-:W-:Y:S01]  /*6980*/  @P0 R2UR UR5, R3 ;  /* 0x00000000030502ca */ /* 0x000fe200000e0000 */
[----:B------:R-:W-:Y:S01]  /*6990*/  IMAD.U32 R3, RZ, RZ, UR55 ;  /* 0x00000037ff037e24 */ /* 0x000fe2000f8e00ff */
[----:B------:R-:W-:Y:S04]  /*69a0*/  @P0 R2UR UR4, R0 ;  /* 0x00000000000402ca */ /* 0x000fe800000e0000 */
[----:B------:R-:W-:Y:S07]  /*69b0*/  IABS R0, R3 ;  /* 0x0000000300007213 */ /* 0x000fee0000000000 */
[----:B------:R-:W-:Y:S02]  /*69c0*/  @UP1 UMOV UR37, UR5 ;  /* 0x0000000500251c82 */ /* 0x000fe40008000000 */
[----:B------:R-:W-:Y:S01]  /*69d0*/  @UP1 UMOV UR36, UR4 ;  /* 0x0000000400241c82 */ /* 0x000fe20008000000 */
[----:B------:R-:W-:Y:S05]  /*69e0*/  BRA.U !UP0, `(.L_x_106) ;  /* 0x0000000108d47547 */ /* 0x000fea000b800000 */
[----:B------:R-:W1:Y:S01]  /*69f0*/  LDCU UR14, c[0x0][0xb20] ;  /* 0x00016400ff0e77ac */ /* 0x000e620008000800 */
[----:B------:R-:W-:Y:S02]  /*6a00*/  R2UR UR15, R55 ;  /* 0x00000000370f72ca */ /* 0x000fe400000e0000 */
[----:B------:R-:W-:Y:S01]  /*6a10*/  R2UR UR9, R47 ;  /* 0x000000002f0972ca */ /* 0x000fe200000e0000 */
[----:B------:R-:W-:Y:S02]  /*6a20*/  UIMAD.WIDE.U32 UR10, UR36, UR63, URZ ;  /* 0x0000003f240a72a5 */ /* 0x000fe4000f8e00ff */
[----:B------:R-:W-:Y:S02]  /*6a30*/  UISETP.NE.AND UP0, UPT, UR62, 0x1, UPT ;  /* 0x000000013e00788c */ /* 0x000fe4000bf05270 */
[----:B------:R-:W-:Y:S02]  /*6a40*/  UISETP.NE.AND UP1, UPT, UR45, 0x1, UPT ;  /* 0x000000012d00788c */ /* 0x000fe4000bf25270 */
[----:B------:R-:W-:Y:S02]  /*6a50*/  UISETP.NE.AND UP2, UPT, UR39, 0x1, UPT ;  /* 0x000000012700788c */ /* 0x000fe4000bf45270 */
[----:B------:R-:W-:Y:S02]  /*6a60*/  UIMAD.WIDE.U32 UR12, UR37, UR60, URZ ;  /* 0x0000003c250c72a5 */ /* 0x000fe4000f8e00ff */
[----:B------:R-:W-:Y:S02]  /*6a70*/  UIMAD.WIDE.U32 UR4, UR15, UR63, URZ ;  /* 0x0000003f0f0472a5 */ /* 0x000fe4000f8e00ff */
[----:B------:R-:W-:Y:S05]  /*6a80*/  UIMAD.WIDE.U32 UR6, UR9, UR60, URZ ;  /* 0x0000003c090672a5 */ /* 0x000fea000f8e00ff */
[----:B------:R-:W-:Y:S02]  /*6a90*/  UMOV UR4, UR5 ;  /* 0x0000000500047c82 */ /* 0x000fe40008000000 */
[----:B-1----:R-:W-:Y:S01]  /*6aa0*/  USHF.R.U32.HI UR8, URZ, UR14, UR4 ;  /* 0x0000000eff087299 */ /* 0x002fe20008011604 */
[----:B------:R-:W-:Y:S02]  /*6ab0*/  UMOV UR6, UR11 ;  /* 0x0000000b00067c82 */ /* 0x000fe40008000000 */
[----:B------:R-:W-:Y:S02]  /*6ac0*/  UMOV UR4, UR7 ;  /* 0x0000000700047c82 */ /* 0x000fe40008000000 */
[----:B------:R-:W-:Y:S02]  /*6ad0*/  USHF.R.U32.HI UR5, URZ, UR61, UR4 ;  /* 0x0000003dff057299 */ /* 0x000fe40008011604 */
[----:B------:R-:W-:Y:S02]  /*6ae0*/  USEL UR4, UR15, UR8, !UP0 ;  /* 0x000000080f047287 */ /* 0x000fe4000c000000 */
[----:B------:R-:W-:Y:S02]  /*6af0*/  USHF.R.U32.HI UR8, URZ, UR14, UR6 ;  /* 0x0000000eff087299 */ /* 0x000fe40008011606 */
[----:B------:R-:W-:Y:S02]  /*6b00*/  UIMAD.WIDE.U32 UR6, UR4, UR46, URZ ;  /* 0x0000002e040672a5 */ /* 0x000fe4000f8e00ff */
[----:B------:R-:W-:Y:S02]  /*6b10*/  USEL UR9, UR9, UR5, !UP1 ;  /* 0x0000000509097287 */ /* 0x000fe4000c800000 */
[----:B------:R-:W-:Y:S02]  /*6b20*/  USEL UR8, UR36, UR8, !UP0 ;  /* 0x0000000824087287 */ /* 0x000fe4000c000000 */
[----:B------:R-:W-:Y:S01]  /*6b30*/  UIMAD.WIDE.U32 UR10, UR9, UR46, URZ ;  /* 0x0000002e090a72a5 */ /* 0x000fe2000f8e00ff */
[----:B------:R-:W-:Y:S01]  /*6b40*/  UMOV UR6, UR7 ;  /* 0x0000000700067c82 */ /* 0x000fe20008000000 */
[----:B------:R-:W-:Y:S01]  /*6b50*/  UMOV UR5, UR13 ;  /* 0x0000000d00057c82 */ /* 0x000fe20008000000 */
[----:B------:R-:W-:Y:S02]  /*6b60*/  @UP2 USHF.R.U32.HI UR4, URZ, UR47, UR6 ;  /* 0x0000002fff042299 */ /* 0x000fe40008011606 */
[----:B------:R-:W-:Y:S02]  /*6b70*/  USHF.R.U32.HI UR5, URZ, UR61, UR5 ;  /* 0x0000003dff057299 */ /* 0x000fe40008011605 */
[----:B------:R-:W-:Y:S02]  /*6b80*/  UIMAD UR4, UR39, UR4, URZ ;  /* 0x00000004270472a4 */ /* 0x000fe4000f8e02ff */
[----:B------:R-:W-:Y:S02]  /*6b90*/  USEL UR5, UR37, UR5, !UP1 ;  /* 0x0000000525057287 */ /* 0x000fe4000c800000 */
[----:B------:R-:W-:Y:S01]  /*6ba0*/  UISETP.GE.AND UP0, UPT, UR8, UR4, UPT ;  /* 0x000000040800728c */ /* 0x000fe2000bf06270 */
[----:B------:R-:W-:Y:S01]  /*6bb0*/  UMOV UR6, UR11 ;  /* 0x0000000b00067c82 */ /* 0x000fe20008000000 */
[----:B------:R-:W-:Y:S02]  /*6bc0*/  UIMAD.WIDE.U32 UR10, UR8, UR46, URZ ;  /* 0x0000002e080a72a5 */ /* 0x000fe4000f8e00ff */
[----:B------:R-:W-:Y:S04]  /*6bd0*/  @UP2 USHF.R.U32.HI UR9, URZ, UR47, UR6 ;  /* 0x0000002fff092299 */ /* 0x000fe80008011606 */
[----:B------:R-:W-:Y:S01]  /*6be0*/  UIMAD UR6, UR39, UR9, URZ ;  /* 0x00000009270672a4 */ /* 0x000fe2000f8e02ff */
[----:B------:R-:W-:Y:S03]  /*6bf0*/  UMOV UR4, UR11 ;  /* 0x0000000b00047c82 */ /* 0x000fe60008000000 */
[----:B------:R-:W-:Y:S02]  /*6c00*/  UISETP.GE.OR UP0, UPT, UR5, UR6, UP0 ;  /* 0x000000060500728c */ /* 0x000fe40008706670 */
[----:B------:R-:W-:Y:S02]  /*6c10*/  USHF.R.U32.HI UR4, URZ, UR47, UR4 ;  /* 0x0000002fff047299 */ /* 0x000fe40008011604 */
[----:B------:R-:W-:Y:S02]  /*6c20*/  UIMAD.WIDE.U32 UR6, UR5, UR46, URZ ;  /* 0x0000002e050672a5 */ /* 0x000fe4000f8e00ff */
[----:B------:R-:W-:Y:S02]  /*6c30*/  USEL UR11, UR8, UR4, !UP2 ;  /* 0x00000004080b7287 */ /* 0x000fe4000d000000 */
[----:B------:R-:W-:Y:S02]  /*6c40*/  UIADD3 UR6, UPT, UPT, -UR5, URZ, URZ ;  /* 0x000000ff05067290 */ /* 0x000fe4000fffe1ff */
[----:B------:R-:W-:Y:S02]  /*6c50*/  UIADD3 UR10, UPT, UPT, -UR11, URZ, URZ ;  /* 0x000000ff0b0a7290 */ /* 0x000fe4000fffe1ff */
[----:B------:R-:W-:Y:S02]  /*6c60*/  UIMAD UR6, UR45, UR6, UR37 ;  /* 0x000000062d0672a4 */ /* 0x000fe4000f8e0225 */
[----:B------:R-:W-:Y:S01]  /*6c70*/  UIMAD UR10, UR39, UR10, UR8 ;  /* 0x0000000a270a72a4 */ /* 0x000fe2000f8e0208 */
[----:B------:R-:W-:Y:S01]  /*6c80*/  @!UP0 UMOV UR4, UR7 ;  /* 0x0000000700048c82 */ /* 0x000fe20008000000 */
[----:B------:R-:W-:Y:S02]  /*6c90*/  UIADD3 UR7, UPT, UPT, -UR8, URZ, URZ ;  /* 0x000000ff08077290 */ /* 0x000fe4000fffe1ff */
[----:B------:R-:W-:Y:S04]  /*6ca0*/  @!UP0 USHF.R.U32.HI UR4, URZ, UR47, UR4 ;  /* 0x0000002fff048299 */ /* 0x000fe80008011604 */
[----:B------:R-:W-:Y:S04]  /*6cb0*/  @!UP0 USEL UR4, UR5, UR4, !UP2 ;  /* 0x0000000405048287 */ /* 0x000fe8000d000000 */
[----:B------:R-:W-:Y:S02]  /*6cc0*/  @!UP0 UIMAD UR9, UR9, UR10, UR4 ;  /* 0x0000000a090982a4 */ /* 0x000fe4000f8e0204 */
[----:B------:R-:W-:Y:S02]  /*6cd0*/  @!UP0 UIADD3 UR10, UPT, UPT, UR11, -UR4, URZ ;  /* 0x800000040b0a8290 */ /* 0x000fe4000fffe0ff */
[----:B------:R-:W-:Y:S02]  /*6ce0*/  UIMAD UR4, UR62, UR7, UR36 ;  /* 0x000000073e0472a4 */ /* 0x000fe4000f8e0224 */
[----:B------:R-:W-:Y:S03]  /*6cf0*/  @!UP0 UIMAD UR8, UR10, UR39, UR5 ;  /* 0x000000270a0882a4 */ /* 0x000fe6000f8e0205 */
[----:B------:R-:W-:Y:S02]  /*6d00*/  @!UP0 UMOV UR5, UR9 ;  /* 0x0000000900058c82 */ /* 0x000fe40008000000 */
[----:B------:R-:W-:Y:S02]  /*6d10*/  UIMAD UR37, UR5, UR45, UR6 ;  /* 0x0000002d052572a4 */ /* 0x000fe4000f8e0206 */
[----:B------:R-:W-:Y:S11]  /*6d20*/  UIMAD UR36, UR8, UR62, UR4 ;  /* 0x0000003e082472a4 */ /* 0x000ff6000f8e0204 */
[----:B------:R-:W-:Y:S01]  /*6d30*/  @!UPT UIADD3 URZ, UPT, UPT, URZ, URZ, URZ ;  /* 0x000000fffffff290 */ /* 0x000fe2000fffe0ff */
.L_x_106:
[----:B------:R-:W1:Y:S01]  /*6d40*/  LDCU UR16, c[0x0][0x388] ;  /* 0x00007100ff1077ac */ /* 0x000e620008000800 */
[----:B------:R-:W-:Y:S02]  /*6d50*/  R2UR UR6, R0 ;  /* 0x00000000000672ca */ /* 0x000fe400000e0000 */
[----:B------:R-:W-:Y:S01]  /*6d60*/  IABS R3, R3 ;  /* 0x0000000300037213 */ /* 0x000fe20000000000 */
[----:B------:R-:W-:Y:S01]  /*6d70*/  USHF.L.U32 UR42, UR21, 0x6, URZ ;  /* 0x00000006152a7899 */ /* 0x000fe200080006ff */
[----:B------:R-:W-:Y:S02]  /*6d80*/  @P0 SHF.R.U32.HI R4, RZ, 0x10, R5 ;  /* 0x00000010ff040819 */ /* 0x000fe40000011605 */
[----:B------:R-:W-:Y:S01]  /*6d90*/  R2UR UR11, R56 ;  /* 0x00000000380b72ca */ /* 0x000fe200000e0000 */
[----:B------:R-:W-:Y:S01]  /*6da0*/  IMAD.MOV R3, RZ, RZ, -R3 ;  /* 0x000000ffff037224 */ /* 0x000fe200078e0a03 */
[----:B------:R-:W-:Y:S04]  /*6db0*/  @P0 R2UR UR11, R4 ;  /* 0x00000000040b02ca */ /* 0x000fe800000e0000 */
[----:B------:R-:W-:Y:S01]  /*6dc0*/  R2UR UR9, R3 ;  /* 0x00000000030972ca */ /* 0x000fe200000e0000 */
[----:B------:R-:W2:Y:S01]  /*6dd0*/  I2F.RP R0, UR6 ;  /* 0x0000000600007d06 */ /* 0x000ea20008209400 */
[----:B-1----:R-:W-:Y:S01]  /*6de0*/  UISETP.NE.AND UP4, UPT, UR16, URZ, UPT ;  /* 0x000000ff1000728c */ /* 0x002fe2000bf85270 */
[----:B------:R-:W-:Y:S06]  /*6df0*/  IMAD.U32 R8, RZ, RZ, UR16 ;  /* 0x00000010ff087e24 */ /* 0x000fec000f8e00ff */
[----:B------:R-:W-:Y:S01]  /*6e00*/  IMAD.U32 R56, RZ, RZ, UR11 ;  /* 0x0000000bff387e24 */ /* 0x000fe2000f8e00ff */
[----:B------:R-:W-:Y:S01]  /*6e10*/  UIADD3 UR11, UPT, UPT, UR50, 0x200, URZ ;  /* 0x00000200320b7890 */ /* 0x000fe2000fffe0ff */
[----:B------:R-:W-:Y:S04]  /*6e20*/  IABS R8, R8 ;  /* 0x0000000800087213 */ /* 0x000fe80000000000 */
[----:B------:R-:W1:Y:S10]  /*6e30*/  I2F.RP R10, R8 ;  /* 0x00000008000a7306 */ /* 0x000e740000209400 */
[----:B--2---:R-:W2:Y:S10]  /*6e40*/  MUFU.RCP R0, R0 ;  /* 0x0000000000007308 */ /* 0x004eb40000001000 */
[----:B-1----:R-:W1:Y:S01]  /*6e50*/  MUFU.RCP R10, R10 ;  /* 0x0000000a000a7308 */ /* 0x002e620000001000 */
[----:B--2---:R-:W-:Y:S09]  /*6e60*/  VIADD R0, R0, 0xffffffe ;  /* 0x0ffffffe00007836 */ /* 0x004ff20000000000 */
[----:B------:R-:W2:Y:S01]  /*6e70*/  F2I.FTZ.U32.TRUNC.NTZ R0, R0 ;  /* 0x0000000000007305 */ /* 0x000ea2000021f000 */
[----:B-1----:R-:W-:Y:S09]  /*6e80*/  IADD3 R10, PT, PT, R10, 0xffffffe, RZ ;  /* 0x0ffffffe0a0a7810 */ /* 0x002ff20007ffe0ff */
[----:B------:R-:W1:Y:S01]  /*6e90*/  F2I.FTZ.U32.TRUNC.NTZ R11, R10 ;  /* 0x0000000a000b7305 */ /* 0x000e62000021f000 */
[----:B--2---:R-:W-:Y:S01]  /*6ea0*/  R2UR UR5, R0 ;  /* 0x00000000000572ca */ /* 0x004fe200000e0000 */
[----:B------:R-:W-:Y:S05]  /*6eb0*/  IMAD.U32 R0, RZ, RZ, UR19 ;  /* 0x00000013ff007e24 */ /* 0x000fea000f8e00ff */
[----:B------:R-:W-:Y:S01]  /*6ec0*/  IABS R0, R0 ;  /* 0x0000000000007213 */ /* 0x000fe20000000000 */
[--C-:B-1----:R-:W-:Y:S03]  /*6ed0*/  IMAD.MOV R3, RZ, RZ, -R11.reuse ;  /* 0x000000ffff037224 */ /* 0x102fe600078e0a0b */
[----:B------:R-:W-:Y:S01]  /*6ee0*/  R2UR UR8, R0 ;  /* 0x00000000000872ca */ /* 0x000fe200000e0000 */
[----:B------:R-:W-:Y:S02]  /*6ef0*/  IMAD.MOV.U32 R10, RZ, RZ, RZ ;  /* 0x000000ffff0a7224 */ /* 0x000fe400078e00ff */
[----:B------:R-:W-:Y:S01]  /*6f00*/  UIADD3 UR4, UPT, UPT, URZ, -UR5, URZ ;  /* 0x80000005ff047290 */ /* 0x000fe2000fffe0ff */
[----:B------:R-:W-:Y:S03]  /*6f10*/  IMAD R3, R3, R8, RZ ;  /* 0x0000000803037224 */ /* 0x000fe600078e02ff */
[----:B------:R-:W-:Y:S01]  /*6f20*/  UIMAD UR7, UR4, UR6, URZ ;  /* 0x00000006040772a4 */ /* 0x000fe2000f8e02ff */
[----:B------:R-:W-:Y:S02]  /*6f30*/  IMAD.HI.U32 R11, R11, R3, R10 ;  /* 0x000000030b0b7227 */ /* 0x000fe400078e000a */
[----:B------:R-:W-:Y:S02]  /*6f40*/  UMOV UR4, URZ ;  /* 0x000000ff00047c82 */ /* 0x000fe40008000000 */
[----:B------:R-:W-:Y:S07]  /*6f50*/  UIMAD.WIDE.U32 UR4, UR5, UR7, UR4 ;  /* 0x00000007050472a5 */ /* 0x000fee000f8e0004 */
[----:B------:R-:W-:Y:S02]  /*6f60*/  UMOV UR4, UR5 ;  /* 0x0000000500047c82 */ /* 0x000fe40008000000 */
[----:B------:R-:W-:Y:S07]  /*6f70*/  UIMAD.WIDE.U32 UR4, UR4, UR8, URZ ;  /* 0x00000008040472a5 */ /* 0x000fee000f8e00ff */
[----:B------:R-:W-:Y:S02]  /*6f80*/  UMOV UR43, UR5 ;  /* 0x00000005002b7c82 */ /* 0x000fe40008000000 */
[----:B------:R-:W-:Y:S04]  /*6f90*/  UIMAD UR4, UR43, UR9, UR8 ;  /* 0x000000092b0472a4 */ /* 0x000fe8000f8e0208 */
[----:B------:R-:W-:Y:S11]  /*6fa0*/  UISETP.GT.U32.AND UP0, UPT, UR6, UR4, UPT ;  /* 0x000000040600728c */ /* 0x000ff6000bf04070 */
[----:B------:R-:W-:Y:S02]  /*6fb0*/  @!UP0 UIADD3 UR4, UPT, UPT, UR4, -UR6, URZ ;  /* 0x8000000604048290 */ /* 0x000fe4000fffe0ff */
[----:B------:R-:W-:Y:S02]  /*6fc0*/  @!UP0 UIADD3 UR43, UPT, UPT, UR43, 0x1, URZ ;  /* 0x000000012b2b8890 */ /* 0x000fe4000fffe0ff */
[----:B------:R-:W-:Y:S02]  /*6fd0*/  UISETP.GE.U32.AND UP2, UPT, UR4, UR6, UPT ;  /* 0x000000060400728c */ /* 0x000fe4000bf46070 */
[----:B------:R-:W-:Y:S02]  /*6fe0*/  ULOP3.LUT UR4, UR19, UR55, URZ, 0x3c, !UPT ;  /* 0x0000003713047292 */ /* 0x000fe4000f8e3cff */
[----:B------:R-:W-:Y:S02]  /*6ff0*/  UISETP.NE.AND UP0, UPT, UR55, URZ, UPT ;  /* 0x000000ff3700728c */ /* 0x000fe4000bf05270 */
[----:B------:R-:W-:Y:S05]  /*7000*/  UISETP.GE.AND UP1, UPT, UR4, URZ, UPT ;  /* 0x000000ff0400728c */ /* 0x000fea000bf26270 */
[----:B------:R-:W-:Y:S06]  /*7010*/  @UP2 UIADD3 UR43, UPT, UPT, UR43, 0x1, URZ ;  /* 0x000000012b2b2890 */ /* 0x000fec000fffe0ff */
[----:B------:R-:W-:Y:S02]  /*7020*/  @!UP1 UIADD3 UR43, UPT, UPT, -UR43, URZ, URZ ;  /* 0x000000ff2b2b9290 */ /* 0x000fe4000fffe1ff */
[----:B------:R-:W-:Y:S02]  /*7030*/  @!UP0 ULOP3.LUT UR43, URZ, UR55, URZ, 0x33, !UPT ;  /* 0x00000037ff2b8292 */ /* 0x000fe4000f8e33ff */
[----:B------:R-:W-:Y:S02]  /*7040*/  UISETP.NE.AND UP0, UPT, UR38, 0x1, UPT ;  /* 0x000000012600788c */ /* 0x000fe4000bf05270 */
[----:B------:R-:W-:Y:S02]  /*7050*/  ULOP3.LUT UR4, UR43, UR16, URZ, 0x3c, !UPT ;  /* 0x000000102b047292 */ /* 0x000fe4000f8e3cff */
[----:B------:R-:W-:Y:S02]  /*7060*/  IMAD.U32 R0, RZ, RZ, UR43 ;  /* 0x0000002bff007e24 */ /* 0x000fe4000f8e00ff */
[----:B------:R-:W-:Y:S03]  /*7070*/  UISETP.GE.AND UP3, UPT, UR4, URZ, UPT ;  /* 0x000000ff0400728c */ /* 0x000fe6000bf66270 */
[----:B------:R-:W-:Y:S02]  /*7080*/  IABS R0, R0 ;  /* 0x0000000000007213 */ /* 0x000fe40000000000 */
[----:B------:R-:W1:Y:S03]  /*7090*/  @!UP0 LDCU.128 UR12, c[0x0][0xb10] ;  /* 0x00016200ff0c87ac */ /* 0x000e660008000c00 */
[----:B------:R-:W-:Y:S01]  /*70a0*/  IMAD.HI.U32 R11, R11, R0, RZ ;  /* 0x000000000b0b7227 */ /* 0x000fe200078e00ff */
[----:B------:R-:W2:Y:S04]  /*70b0*/  @!UP0 LDCU UR5, c[0x0][0xb0c] ;  /* 0x00016180ff0587ac */ /* 0x000ea80008000800 */
[C---:B------:R-:W-:Y:S01]  /*70c0*/  IADD3 R3, PT, PT, -R11.reuse, RZ, RZ ;  /* 0x000000ff0b037210 */ /* 0x040fe20007ffe1ff */
[----:B------:R-:W3:Y:S04]  /*70d0*/  @!UP0 LDCU UR10, c[0x0][0xb20] ;  /* 0x00016400ff0a87ac */ /* 0x000ee80008000800 */
[C---:B------:R-:W-:Y:S01]  /*70e0*/  IMAD R0, R8.reuse, R3, R0 ;  /* 0x0000000308007224 */ /* 0x040fe200078e0200 */
[----:B-1----:R-:W-:Y:S04]  /*70f0*/  UIMAD.WIDE.U32 UR6, UR37, UR12, URZ ;  /* 0x0000000c250672a5 */ /* 0x002fe8000f8e00ff */
[----:B------:R-:W-:Y:S01]  /*7100*/  ISETP.GT.U32.AND P1, PT, R8, R0, PT ;  /* 0x000000000800720c */ /* 0x000fe20003f24070 */
[----:B------:R-:W-:Y:S02]  /*7110*/  UIMAD.WIDE.U32 UR8, UR36, UR15, URZ ;  /* 0x0000000f240872a5 */ /* 0x000fe4000f8e00ff */
[----:B------:R-:W-:Y:S01]  /*7120*/  @!UP0 UISETP.NE.AND UP1, UPT, UR14, 0x1, UPT ;  /* 0x000000010e00888c */ /* 0x000fe2000bf25270 */
[----:B------:R-:W-:Y:S01]  /*7130*/  @!UP0 UMOV UR6, UR7 ;  /* 0x0000000700068c82 */ /* 0x000fe20008000000 */
[----:B--2---:R-:W-:Y:S02]  /*7140*/  @!UP0 UISETP.NE.AND UP2, UPT, UR5, 0x1, UPT ;  /* 0x000000010500888c */ /* 0x004fe4000bf45270 */
[----:B------:R-:W-:Y:S01]  /*7150*/  @!UP0 USHF.R.U32.HI UR6, URZ, UR13, UR6 ;  /* 0x0000000dff068299 */ /* 0x000fe20008011606 */
[----:B------:R-:W-:Y:S02]  /*7160*/  @!UP0 UMOV UR4, UR9 ;  /* 0x0000000900048c82 */ /* 0x000fe40008000000 */
[----:B---3--:R-:W-:Y:S03]  /*7170*/  @!UP0 USHF.R.U32.HI UR4, URZ, UR10, UR4 ;  /* 0x0000000aff048299 */ /* 0x008fe60008011604 */
[----:B------:R-:W-:Y:S01]  /*7180*/  @!P1 IMAD.IADD R0, R0, 0x1, -R8 ;  /* 0x0000000100009824 */ /* 0x000fe200078e0a08 */
[----:B------:R-:W-:Y:S01]  /*7190*/  @!UP0 USEL UR7, UR37, UR6, !UP2 ;  /* 0x0000000625078287 */ /* 0x000fe2000d000000 */
[----:B------:R-:W-:Y:S01]  /*71a0*/  @!P1 VIADD R11, R11, 0x1 ;  /* 0x000000010b0b9836 */ /* 0x000fe20000000000 */
[----:B------:R-:W-:Y:S02]  /*71b0*/  @!UP0 USEL UR6, UR36, UR4, !UP1 ;  /* 0x0000000424068287 */ /* 0x000fe4000c800000 */
[----:B------:R-:W-:Y:S02]  /*71c0*/  ISETP.GE.U32.AND P2, PT, R0, R8, PT ;  /* 0x000000080000720c */ /* 0x000fe40003f46070 */
[----:B------:R-:W-:Y:S02]  /*71d0*/  @!UP0 UIADD3 UR4, UPT, UPT, -UR7, UR6, URZ ;  /* 0x0000000607048290 */ /* 0x000fe4000fffe1ff */
[----:B------:R-:W-:Y:S02]  /*71e0*/  @!UP0 UIADD3 UR6, UPT, UPT, UR7, -UR6, URZ ;  /* 0x8000000607068290 */ /* 0x000fe4000fffe0ff */
[----:B------:R-:W-:Y:S02]  /*71f0*/  @!UP0 UIMAD UR37, UR4, UR5, UR37 ;  /* 0x00000005042582a4 */ /* 0x000fe4000f8e0225 */
[----:B------:R-:W-:Y:S02]  /*7200*/  @!UP0 UIMAD UR36, UR6, UR14, UR36 ;  /* 0x0000000e062482a4 */ /* 0x000fe4000f8e0224 */
[----:B------:R-:W-:Y:S02]  /*7210*/  ULOP3.LUT UP0, URZ, UR11, 0x90, URZ, 0xc0, !UPT ;  /* 0x000000900bff7892 */ /* 0x000fe4000f80c0ff */
[----:B------:R-:W-:Y:S01]  /*7220*/  UIADD3 UR4, UPT, UPT, -UR43, URZ, URZ ;  /* 0x000000ff2b047290 */ /* 0x000fe2000fffe1ff */
[----:B------:R-:W-:Y:S03]  /*7230*/  @P2 IADD3 R11, PT, PT, R11, 0x1, RZ ;  /* 0x000000010b0b2810 */ /* 0x000fe60007ffe0ff */
[----:B------:R-:W-:Y:S01]  /*7240*/  UIMAD UR5, UR55, UR4, UR19 ;  /* 0x00000004370572a4 */ /* 0x000fe2000f8e0213 */
[----:B------:R-:W-:Y:S03]  /*7250*/  R2UR UR44, R11 ;  /* 0x000000000b2c72ca */ /* 0x000fe600000e0000 */
[----:B------:R-:W-:Y:S10]  /*7260*/  USHF.L.U32 UR52, UR5, 0x6, URZ ;  /* 0x0000000605347899 */ /* 0x000ff400080006ff */
[----:B------:R-:W-:Y:S02]  /*7270*/  @!UP3 UIADD3 UR44, UPT, UPT, -UR44, URZ, URZ ;  /* 0x000000ff2c2cb290 */ /* 0x000fe4000fffe1ff */
[----:B------:R-:W-:Y:S04]  /*7280*/  @!UP4 ULOP3.LUT UR44, URZ, UR16, URZ, 0x33, !UPT ;  /* 0x00000010ff2cc292 */ /* 0x000fe8000f8e33ff */
[----:B------:R-:W-:Y:S04]  /*7290*/  UIADD3 UR4, UPT, UPT, -UR44, URZ, URZ ;  /* 0x000000ff2c047290 */ /* 0x000fe8000fffe1ff */
[----:B------:R-:W-:Y:S01]  /*72a0*/  UIMAD UR43, UR16, UR4, UR43 ;  /* 0x00000004102b72a4 */ /* 0x000fe2000f8e022b */
[----:B------:R-:W-:Y:S11]  /*72b0*/  BRA.U !UP0, `(.L_x_107) ;  /* 0x00000001087c7547 */ /* 0x000ff6000b800000 */
[----:B------:R-:W1:Y:S01]  /*72c0*/  LDCU.64 UR8, c[0x4][0x80] ;  /* 0x01001000ff0877ac */ /* 0x000e620008000a00 */
[----:B------:R-:W-:Y:S01]  /*72d0*/  MOV R16, 0x0 ;  /* 0x0000000000107802 */ /* 0x000fe20000000f00 */
[----:B------:R-:W-:Y:S02]  /*72e0*/  HFMA2 R12, -RZ, RZ, 0, 5.9604644775390625e-08 ;  /* 0x00000001ff0c7431 */ /* 0x000fe400000001ff */
[----:B------:R-:W-:Y:S01]  /*72f0*/  IMAD.MOV.U32 R8, RZ, RZ, 0x70 ;  /* 0x00000070ff087424 */ /* 0x000fe200078e00ff */
[----:B------:R2:W3:Y:S01]  /*7300*/  LDC.64 R14, c[0x4][R16] ;  /* 0x01000000100e7b82 */ /* 0x0004e20000000a00 */
[----:B------:R-:W4:Y:S01]  /*7310*/  LDCU.64 UR6, c[0x4][0x88] ;  /* 0x01001100ff0677ac */ /* 0x000f220008000a00 */
[----:B------:R-:W-:Y:S01]  /*7320*/  IMAD.MOV.U32 R13, RZ, RZ, RZ ;  /* 0x000000ffff0d7224 */ /* 0x000fe200078e00ff */
[----:B------:R-:W2:Y:S01]  /*7330*/  LDCU.64 UR4, c[0x4][0x8] ;  /* 0x01000100ff0477ac */ /* 0x000ea20008000a00 */
[----:B-1----:R-:W-:Y:S01]  /*7340*/  MOV R5, UR9 ;  /* 0x0000000900057c02 */ /* 0x002fe20008000f00 */
[----:B------:R-:W-:Y:S01]  /*7350*/  IMAD.U32 R4, RZ, RZ, UR8 ;  /* 0x00000008ff047e24 */ /* 0x000fe2000f8e00ff */
[----:B----4-:R-:W-:Y:S01]  /*7360*/  MOV R7, UR7 ;  /* 0x0000000700077c02 */ /* 0x010fe20008000f00 */
[----:B------:R-:W-:Y:S01]  /*7370*/  IMAD.U32 R6, RZ, RZ, UR6 ;  /* 0x00000006ff067e24 */ /* 0x000fe2000f8e00ff */
[----:B--2---:R-:W-:Y:S01]  /*7380*/  MOV R11, UR5 ;  /* 0x00000005000b7c02 */ /* 0x004fe20008000f00 */
[----:B------:R-:W-:Y:S02]  /*7390*/  IMAD.U32 R10, RZ, RZ, UR4 ;  /* 0x00000004ff0a7e24 */ /* 0x000fe4000f8e00ff */
[----:B------:R-:W-:Y:S07]  /*73a0*/  LEPC R20, `(.L_x_108) ;  /* 0x000000001014794e */ /* 0x000fee0000000000 */
[----:B---3-5:R-:W-:Y:S05]  /*73b0*/  CALL.ABS.NOINC R14 ;  /* 0x000000000e007343 */ /* 0x028fea0003c00000 */
.L_x_108:
[----:B------:R-:W1:Y:S01]  /*73c0*/  LDCU.64 UR8, c[0x4][0x80] ;  /* 0x01001000ff0877ac */ /* 0x000e620008000a00 */
[----:B------:R-:W2:Y:S01]  /*73d0*/  LDC.64 R16, c[0x4][R16] ;  /* 0x0100000010107b82 */ /* 0x000ea20000000a00 */
[----:B------:R-:W-:Y:S02]  /*73e0*/  HFMA2 R12, -RZ, RZ, 0, 5.9604644775390625e-08 ;  /* 0x00000001ff0c7431 */ /* 0x000fe400000001ff */
[----:B------:R-:W-:Y:S02]  /*73f0*/  IMAD.MOV.U32 R8, RZ, RZ, 0x70 ;  /* 0x00000070ff087424 */ /* 0x000fe400078e00ff */
[----:B------:R-:W-:Y:S01]  /*7400*/  IMAD.MOV.U32 R13, RZ, RZ, RZ ;  /* 0x000000ffff0d7224 */ /* 0x000fe200078e00ff */
[----:B------:R-:W3:Y:S01]  /*7410*/  LDCU.64 UR6, c[0x4][0x88] ;  /* 0x01001100ff0677ac */ /* 0x000ee20008000a00 */
[----:B------:R-:W4:Y:S01]  /*7420*/  LDCU.64 UR4, c[0x4][0x8] ;  /* 0x01000100ff0477ac */ /* 0x000f220008000a00 */
[----:B-1----:R-:W-:Y:S02]  /*7430*/  MOV R4, UR8 ;  /* 0x0000000800047c02 */ /* 0x002fe40008000f00 */
[----:B------:R-:W-:Y:S02]  /*7440*/  MOV R5, UR9 ;  /* 0x0000000900057c02 */ /* 0x000fe40008000f00 */
[----:B---3--:R-:W-:Y:S01]  /*7450*/  MOV R7, UR7 ;  /* 0x0000000700077c02 */ /* 0x008fe20008000f00 */
[----:B------:R-:W-:Y:S01]  /*7460*/  IMAD.U32 R6, RZ, RZ, UR6 ;  /* 0x00000006ff067e24 */ /* 0x000fe2000f8e00ff */
[----:B----4-:R-:W-:Y:S01]  /*7470*/  MOV R11, UR5 ;  /* 0x00000005000b7c02 */ /* 0x010fe20008000f00 */
[----:B------:R-:W-:Y:S02]  /*7480*/  IMAD.U32 R10, RZ, RZ, UR4 ;  /* 0x00000004ff0a7e24 */ /* 0x000fe4000f8e00ff */
[----:B------:R-:W-:Y:S07]  /*7490*/  LEPC R20, `(.L_x_107) ;  /* 0x000000001014794e */ /* 0x000fee0000000000 */
[----:B--2---:R-:W-:Y:S05]  /*74a0*/  CALL.ABS.NOINC R16 ;  /* 0x0000000010007343 */ /* 0x004fea0003c00000 */
.L_x_107:
[----:B------:R-:W-:Y:S02]  /*74b0*/  R2UR UR4, R50 ;  /* 0x00000000320472ca */ /* 0x000fe400000e0000 */
[----:B------:R-:W-:Y:S02]  /*74c0*/  ISETP.NE.U32.AND P4, PT, R42, RZ, PT ;  /* 0x000000ff2a00720c */ /* 0x000fe40003f85070 */
[----:B------:R-:W-:Y:S02]  /*74d0*/  ISETP.NE.U32.AND P2, PT, RZ, UR58, PT ;  /* 0x0000003aff007c0c */ /* 0x000fe4000bf45070 */
[----:B------:R-:W-:Y:S02]  /*74e0*/  ISETP.NE.AND.EX P4, PT, R43, RZ, PT, P4 ;  /* 0x000000ff2b00720c */ /* 0x000fe40003f85340 */
[----:B------:R-:W-:Y:S05]  /*74f0*/  ISETP.NE.AND.EX P2, PT, RZ, UR59, PT, P2 ;  /* 0x0000003bff007c0c */ /* 0x000fea000bf45320 */
[----:B------:R-:W-:Y:S01]  /*7500*/  UISETP.NE.AND UP2, UPT, UR4, URZ, UPT ;  /* 0x000000ff0400728c */ /* 0x000fe2000bf45270 */
[----:B------:R-:W1:Y:S05]  /*7510*/  LDCU.64 UR4, c[0x0][0x890] ;  /* 0x00011200ff0477ac */ /* 0x000e6a0008000a00 */
[----:B------:R-:W-:Y:S01]  /*7520*/  PLOP3.LUT P1, PT, PT, PT, UP2, 0x80, 0x8 ;  /* 0x000000000008781c */ /* 0x000fe20003f2f028 */
[----:B-1----:R-:W-:Y:S04]  /*7530*/  UISETP.NE.U32.AND UP0, UPT, UR4, URZ, UPT ;  /* 0x000000ff0400728c */ /* 0x002fe8000bf05070 */
[----:B------:R-:W-:Y:S02]  /*7540*/  UISETP.NE.AND.EX UP1, UPT, UR5, URZ, UPT, UP0 ;  /* 0x000000ff0500728c */ /* 0x000fe4000bf25300 */
[----:B------:R-:W-:Y:S02]  /*7550*/  UPLOP3.LUT UP0, UPT, UPT, UPT, UPT, 0x40, 0x4 ;  /* 0x000000000004789c */ /* 0x000fe40003f0e870 */
[----:B------:R-:W-:Y:S06]  /*7560*/  @UP2 UPLOP3.LUT UP0, UPT, UPT, UPT, UP1, 0x80, 0x8 ;  /* 0x000000000008289c */ /* 0x000fec0003f0f010 */
[----:B------:R-:W-:Y:S01]  /*7570*/  PLOP3.LUT P0, PT, PT, PT, UP0, 0x80, 0x8 ;  /* 0x000000000008781c */ /* 0x000fe20003f0f008 */
[----:B------:R-:W-:Y:S01]  /*7580*/  @!UPT UIADD3 URZ, UPT, UPT, URZ, URZ, URZ ;  /* 0x000000fffffff290 */ /* 0x000fe2000fffe0ff */
[----:B------:R-:W-:Y:S11]  /*7590*/  BRA.U !UP1, `(.L_x_109) ;  /* 0x00000001093c7547 */ /* 0x000ff6000b800000 */
[----:B------:R-:W-:Y:S01]  /*75a0*/  UISETP.NE.U32.AND UP0, UPT, UR58, URZ, UPT ;  /* 0x000000ff3a00728c */ /* 0x000fe2000bf05070 */
[----:B------:R-:W-:Y:S01]  /*75b0*/  HFMA2 R0, -RZ, RZ, 0, 5.9604644775390625e-08 ;  /* 0x00000001ff007431 */ /* 0x000fe200000001ff */
[----:B------:R-:W1:Y:S01]  /*75c0*/  LDCU.64 UR8, c[0x0][0x358] ;  /* 0x00006b00ff0877ac */ /* 0x000e620008000a00 */
[----:B------:R-:W-:Y:S01]  /*75d0*/  IMAD.MOV.U32 R45, RZ, RZ, 0x1 ;  /* 0x00000001ff2d7424 */ /* 0x000fe200078e00ff */
[----:B------:R-:W-:Y:S06]  /*75e0*/  UISETP.NE.AND.EX UP0, UPT, UR59, URZ, UPT, UP0 ;  /* 0x000000ff3b00728c */ /* 0x000fec000bf05300 */
        /* <DEDUP_REMOVED lines=9> */
[----:B-12---:R-:W-:Y:S02]  /*7680*/  @!P3 IMAD.U32 R26, RZ, RZ, UR4 ;  /* 0x00000004ff1abe24 */ /* 0x006fe4000f8e00ff */
.L_x_109:
[----:B------:R-:W-:Y:S05]  /*7690*/  @!P4 BRA `(.L_x_110) ;  /* 0x000000000024c947 */ /* 0x000fea0003800000 */
[----:B------:R-:W-:Y:S01]  /*76a0*/  ISETP.NE.U32.AND P3, PT, R40, RZ, PT ;  /* 0x000000ff2800720c */ /* 0x000fe20003f65070 */
[----:B------:R-:W1:Y:S03]  /*76b0*/  LDCU.64 UR4, c[0x0][0x358] ;  /* 0x00006b00ff0477ac */ /* 0x000e660008000a00 */
[----:B------:R-:W-:Y:S11]  /*76c0*/  ISETP.NE.AND.EX P3, PT, R41, RZ, PT, P3 ;  /* 0x000000ff2900720c */ /* 0x000ff60003f65330 */
[----:B------:R-:W-:Y:S02]  /*76d0*/  @!UPT UIADD3 URZ, UPT, UPT, URZ, URZ, URZ ;  /* 0x000000fffffff290 */ /* 0x000fe4000fffe0ff */
[----:B------:R-:W2:Y:S01]  /*76e0*/  @P3 LDC.64 R4, c[0x0][0x8a8] ;  /* 0x00022a00ff043b82 */ /* 0x000ea20000000a00 */
[----:B------:R-:W-:Y:S04]  /*76f0*/  @P3 IMAD R0, R42, UR49, RZ ;  /* 0x000000312a003c24 */ /* 0x000fe8000f8e02ff */
[----:B--2---:R-:W-:Y:S05]  /*7700*/  @P3 IMAD.WIDE R4, R0, 0x4, R4 ;  /* 0x0000000400043825 */ /* 0x004fea00078e0204 */
[----:B-1---5:R1:W5:Y:S02]  /*7710*/  @P3 LDG.E R24, desc[UR4][R4.64] ;  /* 0x0000000404183981 */ /* 0x022364000c1e1900 */
[----:B-1----:R-:W2:Y:S02]  /*7720*/  @!P3 LDC R24, c[0x0][0x8a0] ;  /* 0x00022800ff18bb82 */ /* 0x002ea40000000800 */
.L_x_110:
[----:B-----5:R-:W-:Y:S01]  /*7730*/  FSETP.NEU.AND P3, PT, R26, RZ, PT ;  /* 0x000000ff1a00720b */ /* 0x020fe20003f6d000 */
[----:B------:R-:W-:Y:S01]  /*7740*/  ULOP3.LUT UR4, UR57, 0x1, URZ, 0x3c, !UPT ;  /* 0x0000000139047892 */ /* 0x000fe2000f8e3cff */
[----:B------:R-:W-:Y:S01]  /*7750*/  SEL R5, RZ, 0xffffffff, P2 ;  /* 0xffffffffff057807 */ /* 0x000fe20001000000 */
[----:B------:R-:W-:Y:S01]  /*7760*/  IMAD.U32 R63, RZ, RZ, UR53 ;  /* 0x00000035ff3f7e24 */ /* 0x000fe2000f8e00ff */
[----:B------:R-:W-:Y:S01]  /*7770*/  @P1 LOP3.LUT P2, RZ, R45, 0xff, RZ, 0xc0, !PT ;  /* 0x000000ff2dff1812 */ /* 0x000fe2000784c0ff */
[----:B------:R-:W-:Y:S01]  /*7780*/  IMAD.SHL.U32 R65, R53, 0x2, RZ ;  /* 0x0000000235417824 */ /* 0x000fe200078e00ff */
[----:B------:R-:W-:Y:S01]  /*7790*/  @P1 SEL R0, RZ, 0xffffffff, P3 ;  /* 0xffffffffff001807 */ /* 0x000fe20001800000 */
[----:B------:R-:W-:Y:S01]  /*77a0*/  IMAD.U32 R27, RZ, RZ, UR4 ;  /* 0x00000004ff1b7e24 */ /* 0x000fe2000f8e00ff */
[----:B------:R-:W-:Y:S01]  /*77b0*/  LEA R57, R22, UR50, 0x3 ;  /* 0x0000003216397c11 */ /* 0x000fe2000f8e18ff */
[----:B------:R-:W-:Y:S01]  /*77c0*/  IMAD.SHL.U32 R63, R63, 0x1000, RZ ;  /* 0x000010003f3f7824 */ /* 0x000fe200078e00ff */
[----:B------:R-:W-:Y:S01]  /*77d0*/  @P0 SEL R0, R5, R0, !P2 ;  /* 0x0000000005000207 */ /* 0x000fe20005000000 */
[----:B------:R-:W-:Y:S01]  /*77e0*/  BSSY B1, `(.L_x_111) ;  /* 0x0000035000017945 */ /* 0x000fe20003800000 */
[----:B------:R-:W-:Y:S01]  /*77f0*/  PLOP3.LUT P2, PT, PT, PT, UP1, 0x80, 0x8 ;  /* 0x000000000008781c */ /* 0x000fe20003f4f018 */
[----:B------:R-:W-:Y:S01]  /*7800*/  IMAD.MOV.U32 R66, RZ, RZ, 0x1 ;  /* 0x00000001ff427424 */ /* 0x000fe200078e00ff */
[----:B------:R-:W-:Y:S01]  /*7810*/  @P1 LOP3.LUT R0, R0, 0x1, RZ, 0xc0, !PT ;  /* 0x0000000100001812 */ /* 0x000fe200078ec0ff */
[----:B------:R-:W-:Y:S01]  /*7820*/  IMAD.IADD R25, R23, 0x1, R2 ;  /* 0x0000000117197824 */ /* 0x000fe200078e0202 */
[----:B------:R-:W-:Y:S01]  /*7830*/  LOP3.LUT P4, R58, R45, 0xff, RZ, 0xc0, !PT ;  /* 0x000000ff2d3a7812 */ /* 0x000fe2000788c0ff */
[----:B------:R-:W-:Y:S01]  /*7840*/  IMAD.U32 R64, RZ, RZ, UR53 ;  /* 0x00000035ff407e24 */ /* 0x000fe2000f8e00ff */
[----:B------:R-:W-:Y:S01]  /*7850*/  ISETP.NE.U32.OR P6, PT, R0, 0x1, !P1 ;  /* 0x000000010000780c */ /* 0x000fe20004fc5470 */
[----:B------:R-:W-:Y:S01]  /*7860*/  IMAD.U32 R0, RZ, RZ, UR53 ;  /* 0x00000035ff007e24 */ /* 0x000fe2000f8e00ff */
[----:B------:R-:W-:Y:S02]  /*7870*/  SEL R4, RZ, 0xffffffff, P3 ;  /* 0xffffffffff047807 */ /* 0x000fe40001800000 */
[----:B------:R-:W-:Y:S02]  /*7880*/  CS2R R38, SRZ ;  /* 0x0000000000267805 */ /* 0x000fe4000001ff00 */
[----:B------:R-:W-:Y:S02]  /*7890*/  P2R R60, PR, RZ, 0x40 ;  /* 0x00000040ff3c7803 */ /* 0x000fe40000000000 */
[----:B------:R-:W-:Y:S02]  /*78a0*/  CS2R R36, SRZ ;  /* 0x0000000000247805 */ /* 0x000fe4000001ff00 */
[----:B------:R-:W-:Y:S02]  /*78b0*/  LEA R0, R0, UR50, 0x3 ;  /* 0x0000003200007c11 */ /* 0x000fe4000f8e18ff */
[----:B------:R-:W-:Y:S02]  /*78c0*/  CS2R R30, SRZ ;  /* 0x00000000001e7805 */ /* 0x000fe4000001ff00 */
[----:B------:R-:W-:Y:S02]  /*78d0*/  @P2 SEL R4, R5, R4, !P4 ;  /* 0x0000000405042207 */ /* 0x000fe40006000000 */
[----:B------:R-:W-:Y:S02]  /*78e0*/  CS2R R28, SRZ ;  /* 0x00000000001c7805 */ /* 0x000fe4000001ff00 */
[----:B------:R-:W-:Y:S02]  /*78f0*/  IADD3 R62, PT, PT, R63, UR50, R65 ;  /* 0x000000323f3e7c10 */ /* 0x000fe4000fffe041 */
[----:B------:R-:W-:Y:S02]  /*7900*/  LOP3.LUT R4, R4, 0x1, RZ, 0xc0, !PT ;  /* 0x0000000104047812 */ /* 0x000fe400078ec0ff */
[----:B------:R-:W-:Y:S02]  /*7910*/  @P6 SHF.L.U32 R3, R27, 0x1f, RZ ;  /* 0x0000001f1b036819 */ /* 0x000fe400000006ff */
[----:B------:R-:W-:Y:S02]  /*7920*/  ISETP.NE.U32.AND P5, PT, R4, 0x1, PT ;  /* 0x000000010400780c */ /* 0x000fe40003fa5070 */
[----:B------:R1:W3:Y:S02]  /*7930*/  @P6 SYNCS.PHASECHK.TRANS64.TRYWAIT P1, [R0+URZ+0x110], R3 ;  /* 0x00011003000065a7 */ /* 0x0002e400080211ff */
[----:B------:R-:W-:Y:S02]  /*7940*/  P2R R67, PR, RZ, 0x20 ;  /* 0x00000020ff437803 */ /* 0x000fe40000000000 */
[----:B-1----:R-:W-:Y:S04]  /*7950*/  SHF.L.U32 R3, R52, 0x1f, RZ ;  /* 0x0000001f34037819 */ /* 0x002fe800000006ff */
[----:B------:R1:W4:Y:S01]  /*7960*/  SYNCS.PHASECHK.TRANS64.TRYWAIT P0, [R57+URZ+0x160], R3 ;  /* 0x00016003390075a7 */ /* 0x00032200080011ff */
[----:B---3--:R-:W-:Y:S01]  /*7970*/  @P6 SEL R66, RZ, 0x1, !P1 ;  /* 0x00000001ff426807 */ /* 0x008fe20004800000 */
[----:B-1----:R-:W-:Y:S06]  /*7980*/  @!P6 BRA `(.L_x_112) ;  /* 0x000000000068e947 */ /* 0x002fec0003800000 */
[----:B------:R-:W-:Y:S01]  /*7990*/  LOP3.LUT P6, RZ, R44, 0x40, RZ, 0xc0, !PT ;  /* 0x000000402cff7812 */ /* 0x000fe200078cc0ff */
[----:B------:R-:W-:Y:S01]  /*79a0*/  VIADD R2, R62, 0x200 ;  /* 0x000002003e027836 */ /* 0x000fe20000000000 */
[----:B------:R-:W-:Y:S01]  /*79b0*/  ISETP.NE.AND P2, PT, R66, RZ, PT ;  /* 0x000000ff4200720c */ /* 0x000fe20003f45270 */
[----:B------:R-:W-:Y:S01]  /*79c0*/  BSSY B0, `(.L_x_113) ;  /* 0x000000d000007945 */ /* 0x000fe20003800000 */
[----:B------:R-:W-:Y:S01]  /*79d0*/  PLOP3.LUT P1, PT, PT, PT, PT, 0x8, 0x80 ;  /* 0x000000000080781c */ /* 0x000fe20003f2e170 */
[----:B------:R-:W-:Y:S01]  /*79e0*/  @P5 VIADD R4, R62, 0x210 ;  /* 0x000002103e045836 */ /* 0x000fe20000000000 */
[----:B------:R-:W-:Y:S02]  /*79f0*/  @P5 PLOP3.LUT P1, PT, P6, PT, PT, 0x80, 0x8 ;  /* 0x000000000008581c */ /* 0x000fe4000372f070 */
[----:B------:R-:W-:Y:S02]  /*7a00*/  CS2R R38, SRZ ;  /* 0x0000000000267805 */ /* 0x000fe4000001ff00 */
[----:B------:R-:W-:Y:S02]  /*7a10*/  CS2R R36, SRZ ;  /* 0x0000000000247805 */ /* 0x000fe4000001ff00 */
[----:B------:R-:W-:Y:S02]  /*7a20*/  CS2R R30, SRZ ;  /* 0x00000000001e7805 */ /* 0x000fe4000001ff00 */
[----:B------:R-:W-:Y:S05]  /*7a30*/  CS2R R28, SRZ ;  /* 0x00000000001c7805 */ /* 0x000fea000001ff00 */
[----:B------:R-:W-:Y:S01]  /*7a40*/  @P1 VIADD R4, R2, 0xfffffff0 ;  /* 0xfffffff002041836 */ /* 0x000fe20000000000 */
[----:B------:R-:W-:Y:S06]  /*7a50*/  @P2 BRA `(.L_x_114) ;  /* 0x00000000000c2947 */ /* 0x000fec0003800000 */
[----:B------:R-:W-:Y:S04]  /*7a60*/  SHF.L.U32 R2, R27, 0x1f, RZ ;  /* 0x0000001f1b027819 */ /* 0x000fe800000006ff */
[----:B------:R-:W1:Y:S02]  /*7a70*/  SYNCS.PHASECHK.TRANS64.TRYWAIT P1, [R0+URZ+0x110], R2 ;  /* 0x00011002000075a7 */ /* 0x000e6400080211ff */
[----:B-1----:R-:W-:Y:S05]  /*7a80*/  @!P1 BRA `(.L_x_115) ;  /* 0x0000002000d09947 */ /* 0x002fea0003800000 */
.L_x_114:
[----:B------:R-:W-:Y:S05]  /*7a90*/  BSYNC B0 ;  /* 0x0000000000007941 */ /* 0x000fea0003800000 */
.L_x_113:
[----:B------:R-:W-:Y:S01]  /*7aa0*/  UIADD3 UR4, UPT, UPT, UR53, 0x1, URZ ;  /* 0x0000000135047890 */ /* 0x000fe2000fffe0ff */
[----:B------:R-:W-:Y:S03]  /*7ab0*/  ISETP.NE.AND P1, PT, R67, RZ, PT ;  /* 0x000000ff4300720c */ /* 0x000fe60003f25270 */
[----:B------:R-:W-:Y:S04]  /*7ac0*/  UISETP.NE.AND UP0, UPT, UR4, 0x3, UPT ;  /* 0x000000030400788c */ /* 0x000fe8000bf05270 */
[----:B------:R-:W-:Y:S02]  /*7ad0*/  USEL UR5, URZ, 0x1, UP0 ;  /* 0x00000001ff057887 */ /* 0x000fe40008000000 */
[----:B------:R-:W-:Y:S04]  /*7ae0*/  USEL UR4, UR4, URZ, UP0 ;  /* 0x000000ff04047287 */ /* 0x000fe80008000000 */
[----:B------:R3:W1:Y:S01]  /*7af0*/  @P1 LDS.128 R36, [R4] ;  /* 0x0000000004241984 */ /* 0x0006620000000c00 */
[----:B------:R-:W-:Y:S01]  /*7b00*/  LOP3.LUT R27, R27, UR5, RZ, 0x3c, !PT ;  /* 0x000000051b1b7c12 */ /* 0x000fe2000f8e3cff */
[----:B------:R-:W-:Y:S02]  /*7b10*/  IMAD.U32 R64, RZ, RZ, UR4 ;  /* 0x00000004ff407e24 */ /* 0x000fe4000f8e00ff */
[----:B------:R3:W1:Y:S04]  /*7b20*/  @P1 LDS.128 R28, [R62+0x200] ;  /* 0x000200003e1c1984 */ /* 0x0006680000000c00 */
.L_x_112:
[----:B------:R-:W-:Y:S05]  /*7b30*/  BSYNC B1 ;  /* 0x0000000000017941 */ /* 0x000fea0003800000 */
.L_x_111:
[----:B-1----:R-:W-:Y:S04]  /*7b40*/  SHF.R.U32.HI R0, RZ, 0x15, R25 ;  /* 0x00000015ff007819 */ /* 0x002fe80000011619 */
[----:B------:R-:W-:Y:S01]  /*7b50*/  LOP3.LUT P1, RZ, R0, 0x3, R46, 0x48, !PT ;  /* 0x0000000300ff7812 */ /* 0x000fe2000782482e */
[----:B------:R-:W-:Y:S01]  /*7b60*/  @!UPT UIADD3 URZ, UPT, UPT, URZ, URZ, URZ ;  /* 0x000000fffffff290 */ /* 0x000fe2000fffe0ff */
[----:B----4-:R-:W-:Y:S11]  /*7b70*/  @P0 BRA `(.L_x_116) ;  /* 0x0000000000080947 */ /* 0x010ff60003800000 */
[----:B------:R-:W1:Y:S02]  /*7b80*/  SYNCS.PHASECHK.TRANS64.TRYWAIT P0, [R57+URZ+0x160], R3 ;  /* 0x00016003390075a7 */ /* 0x000e6400080011ff */
[----:B-1----:R-:W-:Y:S05]  /*7b90*/  @!P0 BRA `(.L_x_117) ;  /* 0x0000002000a08947 */ /* 0x002fea0003800000 */
.L_x_116:
[----:B------:R-:W-:Y:S05]  /*7ba0*/  @!P1 BRA `(.L_x_118) ;  /* 0x0000000000409947 */ /* 0x000fea0003800000 */
[----:B------:R-:W4:Y:S01]  /*7bb0*/  LDCU.64 UR8, c[0x4][0x70] ;  /* 0x01000e00ff0877ac */ /* 0x000f220008000a00 */
[----:B-1----:R-:W-:Y:S01]  /*7bc0*/  MOV R3, 0x0 ;  /* 0x0000000000037802 */ /* 0x002fe20000000f00 */
[----:B------:R-:W-:Y:S02]  /*7bd0*/  HFMA2 R12, -RZ, RZ, 0, 5.9604644775390625e-08 ;  /* 0x00000001ff0c7431 */ /* 0x000fe400000001ff */
[----:B------:R-:W-:Y:S02]  /*7be0*/  IMAD.MOV.U32 R8, RZ, RZ, 0x192 ;  /* 0x00000192ff087424 */ /* 0x000fe400078e00ff */
[----:B------:R-:W-:Y:S01]  /*7bf0*/  IMAD.MOV.U32 R13, RZ, RZ, RZ ;  /* 0x000000ffff0d7224 */ /* 0x000fe200078e00ff */
[----:B------:R-:W1:Y:S01]  /*7c00*/  LDCU.64 UR6, c[0x4][0x78] ;  /* 0x01000f00ff0677ac */ /* 0x000e620008000a00 */
[----:B------:R-:W2:Y:S01]  /*7c10*/  LDC.64 R2, c[0x4][R3] ;  /* 0x0100000003027b82 */ /* 0x000ea20000000a00 */
[----:B------:R-:W5:Y:S01]  /*7c20*/  LDCU.64 UR4, c[0x4][0x10] ;  /* 0x01000200ff0477ac */ /* 0x000f620008000a00 */
[----:B----4-:R-:W-:Y:S01]  /*7c30*/  MOV R5, UR9 ;  /* 0x0000000900057c02 */ /* 0x010fe20008000f00 */
[----:B---3--:R-:W-:Y:S01]  /*7c40*/  IMAD.U32 R4, RZ, RZ, UR8 ;  /* 0x00000008ff047e24 */ /* 0x008fe2000f8e00ff */
[----:B-1----:R-:W-:Y:S01]  /*7c50*/  MOV R7, UR7 ;  /* 0x0000000700077c02 */ /* 0x002fe20008000f00 */
[----:B------:R-:W-:Y:S01]  /*7c60*/  IMAD.U32 R6, RZ, RZ, UR6 ;  /* 0x00000006ff067e24 */ /* 0x000fe2000f8e00ff */
[----:B-----5:R-:W-:Y:S01]  /*7c70*/  MOV R11, UR5 ;  /* 0x00000005000b7c02 */ /* 0x020fe20008000f00 */
[----:B------:R-:W-:Y:S02]  /*7c80*/  IMAD.U32 R10, RZ, RZ, UR4 ;  /* 0x00000004ff0a7e24 */ /* 0x000fe4000f8e00ff */
[----:B------:R-:W-:Y:S07]  /*7c90*/  LEPC R20, `(.L_x_118) ;  /* 0x000000001014794e */ /* 0x000fee0000000000 */
[----:B--2---:R-:W-:Y:S05]  /*7ca0*/  CALL.ABS.NOINC R2 ;  /* 0x0000000002007343 */ /* 0x004fea0003c00000 */
.L_x_118:
[----:B------:R-:W-:Y:S05]  /*7cb0*/  WARPSYNC.ALL ;  /* 0x0000000000007948 */ /* 0x000fea0003800000 */
[----:B------:R-:W-:Y:S01]  /*7cc0*/  R2UR UR4, R25 ;  /* 0x00000000190472ca */ /* 0x000fe200000e0000 */
[--C-:B-1----:R-:W-:Y:S01]  /*7cd0*/  HADD2.F32 R3, -RZ, R28.reuse.H0_H0 ;  /* 0x2000001cff037230 */ /* 0x102fe20000004100 */
[----:B------:R-:W-:Y:S01]  /*7ce0*/  MOV R61, 0x10 ;  /* 0x00000010003d7802 */ /* 0x000fe20000000f00 */
[--C-:B------:R-:W-:Y:S01]  /*7cf0*/  HADD2.F32 R20, -RZ, R29.reuse.H0_H0 ;  /* 0x2000001dff147230 */ /* 0x100fe20000004100 */
[----:B------:R-:W-:Y:S01]  /*7d00*/  LOP3.LUT P6, RZ, R44, 0x40, RZ, 0xc0, !PT ;  /* 0x000000402cff7812 */ /* 0x000fe200078cc0ff */
[----:B------:R-:W-:Y:S01]  /*7d10*/  HADD2.F32 R21, -RZ, R29.H1_H1 ;  /* 0x3000001dff157230 */ /* 0x000fe20000004100 */
[----:B------:R-:W-:Y:S01]  /*7d20*/  ISETP.NE.AND P0, PT, R54, RZ, PT ;  /* 0x000000ff3600720c */ /* 0x000fe20003f05270 */
[----:B------:R-:W-:Y:S01]  /*7d30*/  BSSY.RECONVERGENT B0, `(.L_x_119) ;  /* 0x0000051000007945 */ /* 0x000fe20003800200 */
[----:B------:R-:W-:Y:S05]  /*7d40*/  SEL R61, R61, 0xfffffff0, !P6 ;  /* 0xfffffff03d3d7807 */ /* 0x000fea0007000000 */
[----:B---3--:R-:W2:Y:S02]  /*7d50*/  LDTM.x16 R4, tmem[UR4] ;  /* 0x00000004000479ee */ /* 0x008ea40008240000 */
[C---:B--2---:R-:W-:Y:S01]  /*7d60*/  FMUL R0, R24.reuse, R4 ;  /* 0x0000000418007220 */ /* 0x044fe20000400000 */
[----:B------:R-:W-:Y:S02]  /*7d70*/  HADD2.F32 R4, -RZ, R28.H1_H1 ;  /* 0x3000001cff047230 */ /* 0x000fe40000004100 */
[C---:B------:R-:W-:Y:S01]  /*7d80*/  FMUL R2, R24.reuse, R5 ;  /* 0x0000000518027220 */ /* 0x040fe20000400000 */
[----:B------:R-:W-:Y:S01]  /*7d90*/  FMUL R7, R24, R7 ;  /* 0x0000000718077220 */ /* 0x000fe20000400000 */
[----:B------:R-:W-:Y:S01]  /*7da0*/  FFMA R0, R26, R3, R0 ;  /* 0x000000031a007223 */ /* 0x000fe20000000000 */
[----:B------:R-:W-:Y:S01]  /*7db0*/  FMUL R3, R24, R6 ;  /* 0x0000000618037220 */ /* 0x000fe20000400000 */
[----:B------:R-:W-:Y:S01]  /*7dc0*/  FFMA R2, R26, R4, R2 ;  /* 0x000000041a027223 */ /* 0x000fe20000000002 */
[C---:B------:R-:W-:Y:S01]  /*7dd0*/  FMUL R4, R24.reuse, R8 ;  /* 0x0000000818047220 */ /* 0x040fe20000400000 */
[C---:B------:R-:W-:Y:S01]  /*7de0*/  FMUL R8, R24.reuse, R12 ;  /* 0x0000000c18087220 */ /* 0x040fe20000400000 */
[----:B------:R-:W-:Y:S01]  /*7df0*/  FMUL R12, R24, R16 ;  /* 0x00000010180c7220 */ /* 0x000fe20000400000 */
[--C-:B------:R-:W-:Y:S01]  /*7e00*/  HADD2.F32 R16, -RZ, R30.reuse.H0_H0 ;  /* 0x2000001eff107230 */ /* 0x100fe20000004100 */
[----:B------:R-:W-:Y:S01]  /*7e10*/  F2FP.F16.F32.PACK_AB R32, R2, R0 ;  /* 0x000000000220723e */ /* 0x000fe200000000ff */
[----:B------:R-:W-:Y:S02]  /*7e20*/  HADD2.F32 R0, -RZ, R30.H1_H1 ;  /* 0x3000001eff007230 */ /* 0x000fe40000004100 */
[----:B------:R-:W-:Y:S01]  /*7e30*/  FMUL R5, R24, R9 ;  /* 0x0000000918057220 */ /* 0x000fe20000400000 */
[C---:B------:R-:W-:Y:S01]  /*7e40*/  FFMA R3, R26.reuse, R20, R3 ;  /* 0x000000141a037223 */ /* 0x040fe20000000003 */
[C---:B------:R-:W-:Y:S01]  /*7e50*/  FFMA R7, R26.reuse, R21, R7 ;  /* 0x000000151a077223 */ /* 0x040fe20000000007 */
[--C-:B------:R-:W-:Y:S02]  /*7e60*/  HADD2.F32 R2, -RZ, R31.reuse.H0_H0 ;  /* 0x2000001fff027230 */ /* 0x100fe40000004100 */
[----:B------:R-:W-:Y:S01]  /*7e70*/  FFMA R4, R26, R16, R4 ;  /* 0x000000101a047223 */ /* 0x000fe20000000004 */
[----:B------:R-:W-:Y:S01]  /*7e80*/  FMUL R6, R24, R10 ;  /* 0x0000000a18067220 */ /* 0x000fe20000400000 */
[----:B------:R-:W-:Y:S01]  /*7e90*/  FFMA R5, R26, R0, R5 ;  /* 0x000000001a057223 */ /* 0x000fe20000000005 */
[----:B------:R-:W-:Y:S02]  /*7ea0*/  HADD2.F32 R16, -RZ, R31.H1_H1 ;  /* 0x3000001fff107230 */ /* 0x000fe40000004100 */
[----:B------:R-:W-:Y:S01]  /*7eb0*/  FMUL R11, R24, R11 ;  /* 0x0000000b180b7220 */ /* 0x000fe20000400000 */
[--C-:B------:R-:W-:Y:S02]  /*7ec0*/  HADD2.F32 R0, -RZ, R36.reuse.H0_H0 ;  /* 0x20000024ff007230 */ /* 0x100fe40000004100 */
[C---:B------:R-:W-:Y:S01]  /*7ed0*/  FFMA R6, R26.reuse, R2, R6 ;  /* 0x000000021a067223 */ /* 0x040fe20000000006 */
[----:B------:R-:W-:Y:S01]  /*7ee0*/  F2FP.F16.F32.PACK_AB R33, R7, R3 ;  /* 0x000000030721723e */ /* 0x000fe200000000ff */
[----:B------:R-:W-:Y:S02]  /*7ef0*/  HADD2.F32 R2, -RZ, R36.H1_H1 ;  /* 0x30000024ff027230 */ /* 0x000fe40000004100 */
[----:B------:R-:W-:Y:S01]  /*7f00*/  FFMA R11, R26, R16, R11 ;  /* 0x000000101a0b7223 */ /* 0x000fe2000000000b */
[----:B------:R-:W-:Y:S01]  /*7f10*/  FMUL R9, R24, R13 ;  /* 0x0000000d18097220 */ /* 0x000fe20000400000 */
[--C-:B------:R-:W-:Y:S02]  /*7f20*/  HADD2.F32 R3, -RZ, R37.reuse.H0_H0 ;  /* 0x20000025ff037230 */ /* 0x100fe40000004100 */
[----:B------:R-:W-:Y:S01]  /*7f30*/  FFMA R8, R26, R0, R8 ;  /* 0x000000001a087223 */ /* 0x000fe20000000008 */
[C---:B------:R-:W-:Y:S01]  /*7f40*/  FMUL R10, R24.reuse, R14 ;  /* 0x0000000e180a7220 */ /* 0x040fe20000400000 */
[----:B------:R-:W-:Y:S02]  /*7f50*/  HADD2.F32 R0, -RZ, R37.H1_H1 ;  /* 0x30000025ff007230 */ /* 0x000fe40000004100 */
[----:B------:R-:W-:Y:S01]  /*7f60*/  FMUL R15, R24, R15 ;  /* 0x0000000f180f7220 */ /* 0x000fe20000400000 */
[C---:B------:R-:W-:Y:S01]  /*7f70*/  FFMA R9, R26.reuse, R2, R9 ;  /* 0x000000021a097223 */ /* 0x040fe20000000009 */
[C---:B------:R-:W-:Y:S01]  /*7f80*/  FFMA R10, R26.reuse, R3, R10 ;  /* 0x000000031a0a7223 */ /* 0x040fe2000000000a */
[--C-:B------:R-:W-:Y:S01]  /*7f90*/  HADD2.F32 R2, -RZ, R38.reuse.H0_H0 ;  /* 0x20000026ff027230 */ /* 0x100fe20000004100 */
[----:B------:R-:W-:Y:S01]  /*7fa0*/  F2FP.F16.F32.PACK_AB R34, R5, R4 ;  /* 0x000000040522723e */ /* 0x000fe200000000ff */
[----:B------:R-:W-:Y:S02]  /*7fb0*/  HADD2.F32 R3, -RZ, R38.H1_H1 ;  /* 0x30000026ff037230 */ /* 0x000fe40000004100 */
[----:B------:R-:W-:Y:S01]  /*7fc0*/  FFMA R15, R26, R0, R15 ;  /* 0x000000001a0f7223 */ /* 0x000fe2000000000f */
[C---:B------:R-:W-:Y:S01]  /*7fd0*/  FMUL R13, R24.reuse, R17 ;  /* 0x00000011180d7220 */ /* 0x040fe20000400000 */
[--C-:B------:R-:W-:Y:S02]  /*7fe0*/  HADD2.F32 R4, -RZ, R39.reuse.H0_H0 ;  /* 0x20000027ff047230 */ /* 0x100fe40000004100 */
[C---:B------:R-:W-:Y:S01]  /*7ff0*/  FMUL R14, R24.reuse, R18 ;  /* 0x00000012180e7220 */ /* 0x040fe20000400000 */
[----:B------:R-:W-:Y:S02]  /*8000*/  HADD2.F32 R0, -RZ, R39.H1_H1 ;  /* 0x30000027ff007230 */ /* 0x000fe40000004100 */
[----:B------:R-:W-:Y:S01]  /*8010*/  FMUL R19, R24, R19 ;  /* 0x0000001318137220 */ /* 0x000fe20000400000 */
[----:B------:R-:W-:Y:S01]  /*8020*/  F2FP.F16.F32.PACK_AB R35, R11, R6 ;  /* 0x000000060b23723e */ /* 0x000fe200000000ff */
[C---:B------:R-:W-:Y:S01]  /*8030*/  FFMA R12, R26.reuse, R2, R12 ;  /* 0x000000021a0c7223 */ /* 0x040fe2000000000c */
[C---:B------:R-:W-:Y:S01]  /*8040*/  FFMA R13, R26.reuse, R3, R13 ;  /* 0x000000031a0d7223 */ /* 0x040fe2000000000d */
[C---:B------:R-:W-:Y:S01]  /*8050*/  FFMA R14, R26.reuse, R4, R14 ;  /* 0x000000041a0e7223 */ /* 0x040fe2000000000e */
[----:B------:R-:W-:Y:S01]  /*8060*/  FFMA R19, R26, R0, R19 ;  /* 0x000000001a137223 */ /* 0x000fe20000000013 */
[----:B------:R1:W-:Y:S01]  /*8070*/  STS.128 [R62+0x200], R32 ;  /* 0x000200203e007388 */ /* 0x0003e20000000c00 */
[----:B------:R-:W-:Y:S02]  /*8080*/  F2FP.F16.F32.PACK_AB R8, R9, R8 ;  /* 0x000000080908723e */ /* 0x000fe400000000ff */
[----:B------:R-:W-:Y:S02]  /*8090*/  F2FP.F16.F32.PACK_AB R9, R15, R10 ;  /* 0x0000000a0f09723e */ /* 0x000fe400000000ff */
[----:B------:R-:W-:Y:S02]  /*80a0*/  F2FP.F16.F32.PACK_AB R10, R13, R12 ;  /* 0x0000000c0d0a723e */ /* 0x000fe400000000ff */
[----:B------:R-:W-:Y:S02]  /*80b0*/  F2FP.F16.F32.PACK_AB R11, R19, R14 ;  /* 0x0000000e130b723e */ /* 0x000fe400000000ff */
[----:B------:R-:W-:Y:S05]  /*80c0*/  IADD3 R0, PT, PT, R62, R61, RZ ;  /* 0x0000003d3e007210 */ /* 0x000fea0007ffe0ff */
[----:B------:R1:W-:Y:S01]  /*80d0*/  STS.128 [R0+0x200], R8 ;  /* 0x0002000800007388 */ /* 0x0003e20000000c00 */
[----:B------:R-:W-:Y:S01]  /*80e0*/  @!PT LDS RZ, [RZ] ;  /* 0x00000000fffff984 */ /* 0x000fe20000000800 */
[----:B------:R-:W-:Y:S01]  /*80f0*/  @!PT LDS RZ, [RZ] ;  /* 0x00000000fffff984 */ /* 0x000fe20000000800 */
[----:B------:R-:W-:Y:S01]  /*8100*/  @!PT LDS RZ, [RZ] ;  /* 0x00000000fffff984 */ /* 0x000fe20000000800 */
[----:B------:R-:W-:Y:S01]  /*8110*/  @!PT LDS RZ, [RZ] ;  /* 0x00000000fffff984 */ /* 0x000fe20000000800 */
[----:B------:R2:W-:Y:S07]  /*8120*/  MEMBAR.ALL.CTA ;  /* 0x0000000000007992 */ /* 0x0005ee0000008000 */
[----:B--2---:R-:W2:Y:S02]  /*8130*/  FENCE.VIEW.ASYNC.S ;  /* 0x00000000000073c6 */ /* 0x004ea40000000000 */
[----:B--2---:R-:W-:Y:S06]  /*8140*/  BAR.SYNC.DEFER_BLOCKING 0x1, 0x80 ;  /* 0x0042000000007b1d */ /* 0x004fec0000010000 */
[----:B------:R-:W-:Y:S05]  /*8150*/  @P0 BRA `(.L_x_120) ;  /* 0x0000000000380947 */ /* 0x000fea0003800000 */
[----:B------:R-:W2:Y:S01]  /*8160*/  LDCU.64 UR8, c[0x0][0x348] ;  /* 0x00006900ff0877ac */ /* 0x000ea20008000a00 */
[----:B------:R-:W-:Y:S01]  /*8170*/  R2UR UR6, R63 ;  /* 0x000000003f0672ca */ /* 0x000fe200000e0000 */
[----:B------:R-:W-:Y:S01]  /*8180*/  UMOV UR41, UR52 ;  /* 0x0000003400297c82 */ /* 0x000fe20008000000 */
[----:B------:R-:W-:Y:S11]  /*8190*/  UIADD3 UR7, UPT, UPT, UR52, 0x20, URZ ;  /* 0x0000002034077890 */ /* 0x000ff6000fffe0ff */
[----:B------:R-:W-:Y:S02]  /*81a0*/  UIADD3 UR6, UPT, UPT, UR50, UR6, URZ ;  /* 0x0000000632067290 */ /* 0x000fe4000fffe0ff */
[----:B--2---:R-:W-:Y:S02]  /*81b0*/  UIADD3 UR4, UP0, UPT, UR8, 0x680, URZ ;  /* 0x0000068008047890 */ /* 0x004fe4000ff1e0ff */
[----:B------:R-:W-:Y:S02]  /*81c0*/  UIADD3 UR40, UPT, UPT, UR6, 0x200, URZ ;  /* 0x0000020006287890 */ /* 0x000fe4000fffe0ff */
[----:B------:R-:W-:Y:S02]  /*81d0*/  UIADD3.X UR5, UPT, UPT, URZ, UR9, URZ, UP0, !UPT ;  /* 0x00000009ff057290 */ /* 0x000fe400087fe4ff */
[----:B------:R-:W-:Y:S07]  /*81e0*/  UIADD3 UR6, UPT, UPT, UR6, 0xa00, URZ ;  /* 0x00000a0006067890 */ /* 0x000fee000fffe0ff */
[----:B------:R2:W-:Y:S02]  /*81f0*/  UTMASTG.4D [UR40], [UR4] ;  /* 0x00000028040073b5 */ /* 0x0005e40008018000 */
[----:B--2---:R-:W-:Y:S01]  /*8200*/  UMOV UR40, UR6 ;  /* 0x0000000600287c82 */ /* 0x004fe20008000000 */
[----:B------:R-:W-:Y:S02]  /*8210*/  UMOV UR41, UR7 ;  /* 0x0000000700297c82 */ /* 0x000fe40008000000 */
[----:B------:R2:W-:Y:S02]  /*8220*/  UTMASTG.4D [UR40], [UR4] ;  /* 0x00000028040073b5 */ /* 0x0005e40008018000 */
[----:B--2---:R0:W-:Y:S02]  /*8230*/  UTMACMDFLUSH ;  /* 0x00000000000079b7 */ /* 0x0041e40000000000 */
.L_x_120:
[----:B------:R-:W-:Y:S05]  /*8240*/  BSYNC.RECONVERGENT B0 ;  /* 0x0000000000007941 */ /* 0x000fea0003800200 */
.L_x_119:
[----:B------:R-:W-:Y:S01]  /*8250*/  UIADD3 UR51, UPT, UPT, UR53, 0x1, URZ ;  /* 0x0000000135337890 */ /* 0x000fe2000fffe0ff */
[----:B------:R-:W-:Y:S03]  /*8260*/  BSSY.RECONVERGENT B0, `(.L_x_121) ;  /* 0x0000005000007945 */ /* 0x000fe60003800200 */
[----:B------:R-:W-:Y:S04]  /*8270*/  UISETP.NE.AND UP0, UPT, UR51, 0x3, UPT ;  /* 0x000000033300788c */ /* 0x000fe8000bf05270 */
[----:B------:R-:W-:Y:S01]  /*8280*/  USEL UR49, UR51, URZ, UP0 ;  /* 0x000000ff33317287 */ /* 0x000fe20008000000 */
[----:B------:R-:W-:Y:S11]  /*8290*/  @P0 BRA `(.L_x_122) ;  /* 0x0000000000040947 */ /* 0x000ff60003800000 */
[----:B------:R-:W-:Y:S04]  /*82a0*/  DEPBAR.LE SB0, 0x1 ;  /* 0x000080400000791a */ /* 0x000fe80000000000 */
.L_x_122:
[----:B------:R-:W-:Y:S05]  /*82b0*/  BSYNC.RECONVERGENT B0 ;  /* 0x0000000000007941 */ /* 0x000fea0003800200 */
.L_x_121:
[----:B------:R-:W-:Y:S01]  /*82c0*/  BAR.SYNC.DEFER_BLOCKING 0x1, 0x80 ;  /* 0x0042000000007b1d */ /* 0x000fe20000010000 */
[----:B------:R-:W-:Y:S01]  /*82d0*/  ISETP.NE.AND P1, PT, R60, RZ, PT ;  /* 0x000000ff3c00720c */ /* 0x000fe20003f25270 */
[----:B------:R-:W-:Y:S01]  /*82e0*/  UISETP.NE.AND UP0, UPT, UR56, URZ, UPT ;  /* 0x000000ff3800728c */ /* 0x000fe2000bf05270 */
[----:B------:R-:W-:Y:S11]  /*82f0*/  LEA R3, R64, UR50, 0x3 ;  /* 0x0000003240037c11 */ /* 0x000ff6000f8e18ff */
[----:B------:R-:W-:Y:S01]  /*8300*/  @P1 SHF.L.U32 R4, R27, 0x1f, RZ ;  /* 0x0000001f1b041819 */ /* 0x000fe200000006ff */
[----:B------:R-:W-:Y:S06]  /*8310*/  BRA.U !UP0, `(.L_x_123) ;  /* 0x0000000108247547 */ /* 0x000fec000b800000 */
[----:B-1----:R-:W1:Y:S01]  /*8320*/  S2R R0, SR_CgaCtaId ;  /* 0x0000000000007919 */ /* 0x002e620000008800 */
[----:B------:R-:W-:Y:S01]  /*8330*/  IMAD.U32 R2, RZ, RZ, UR54 ;  /* 0x00000036ff027e24 */ /* 0x000fe2000f8e00ff */
[----:B------:R-:W-:Y:S04]  /*8340*/  UIADD3 UR4, UPT, UPT, UR54, 0x1, URZ ;  /* 0x0000000136047890 */ /* 0x000fe8000fffe0ff */
[----:B------:R-:W-:Y:S01]  /*8350*/  @P1 LEA R2, R2, UR50, 0x3 ;  /* 0x0000003202021c11 */ /* 0x000fe2000f8e18ff */
[----:B------:R-:W-:Y:S04]  /*8360*/  UISETP.NE.AND UP0, UPT, UR4, 0x3, UPT ;  /* 0x000000030400788c */ /* 0x000fe8000bf05270 */
[----:B------:R-:W-:Y:S01]  /*8370*/  @P1 VIADD R2, R2, 0x128 ;  /* 0x0000012802021836 */ /* 0x000fe20000000000 */
[----:B------:R-:W-:Y:S04]  /*8380*/  USEL UR54, UR4, URZ, UP0 ;  /* 0x000000ff04367287 */ /* 0x000fe80008000000 */
[----:B-1----:R-:W-:Y:S04]  /*8390*/  @P1 PRMT R0, R0, 0x654, R2 ;  /* 0x0000065400001816 */ /* 0x002fe80000000002 */
[----:B------:R2:W-:Y:S04]  /*83a0*/  @P1 SYNCS.ARRIVE.TRANS64.RED.A1T0 RZ, [R0+URZ], RZ ;  /* 0x000000ff00ff19a7 */ /* 0x0005e800081004ff */
.L_x_123:
[----:B------:R-:W3:Y:S01]  /*83b0*/  @P1 SYNCS.PHASECHK.TRANS64.TRYWAIT P0, [R3+URZ+0x110], R4 ;  /* 0x00011004030015a7 */ /* 0x000ee200080011ff */
[----:B------:R-:W-:Y:S01]  /*83c0*/  BSSY B1, `(.L_x_124) ;  /* 0x0000012000017945 */ /* 0x000fe20003800000 */
[----:B---3--:R-:W-:Y:S03]  /*83d0*/  @P1 SEL R66, RZ, 0x1, !P0 ;  /* 0x00000001ff421807 */ /* 0x008fe60004000000 */
[----:B------:R-:W-:Y:S05]  /*83e0*/  @!P1 BRA `(.L_x_125) ;  /* 0x00000000003c9947 */ /* 0x000fea0003800000 */
[----:B------:R-:W-:Y:S01]  /*83f0*/  ISETP.NE.AND P1, PT, R67, RZ, PT ;  /* 0x000000ff4300720c */ /* 0x000fe20003f25270 */
[----:B------:R-:W-:Y:S01]  /*8400*/  BSSY B0, `(.L_x_126) ;  /* 0x0000009000007945 */ /* 0x000fe20003800000 */
[----:B------:R-:W-:Y:S11]  /*8410*/  ISETP.NE.AND P0, PT, R66, RZ, PT ;  /* 0x000000ff4200720c */ /* 0x000ff60003f05270 */
[----:B------:R-:W-:Y:S05]  /*8420*/  @P1 IMAD R64, R64, 0x1000, R65 ;  /* 0x0000100040401824 */ /* 0x000fea00078e0241 */
[----:B-12---:R-:W-:Y:S05]  /*8430*/  @P1 IADD3 R0, PT, PT, R64, UR50, RZ ;  /* 0x0000003240001c10 */ /* 0x006fea000fffe0ff */
[----:B------:R-:W-:Y:S01]  /*8440*/  @P1 IMAD.IADD R0, R61, 0x1, R0 ;  /* 0x000000013d001824 */ /* 0x000fe200078e0200 */
[----:B------:R-:W-:Y:S06]  /*8450*/  @P0 BRA `(.L_x_127) ;  /* 0x00000000000c0947 */ /* 0x000fec0003800000 */
[----:B------:R-:W-:Y:S04]  /*8460*/  SHF.L.U32 R27, R27, 0x1f, RZ ;  /* 0x0000001f1b1b7819 */ /* 0x000fe800000006ff */
[----:B------:R-:W1:Y:S02]  /*8470*/  SYNCS.PHASECHK.TRANS64.TRYWAIT P0, [R3+URZ+0x110], R27 ;  /* 0x0001101b030075a7 */ /* 0x000e6400080011ff */
[----:B-1----:R-:W-:Y:S05]  /*8480*/  @!P0 BRA `(.L_x_128) ;  /* 0x0000001800788947 */ /* 0x002fea0003800000 */
.L_x_127:
[----:B------:R-:W-:Y:S05]  /*8490*/  BSYNC B0 ;  /* 0x0000000000007941 */ /* 0x000fea0003800000 */
.L_x_126:
[----:B------:R-:W-:Y:S11]  /*84a0*/  ISETP.NE.AND P0, PT, R67, RZ, PT ;  /* 0x000000ff4300720c */ /* 0x000ff60003f05270 */
[----:B------:R-:W-:Y:S02]  /*84b0*/  @!UPT UIADD3 URZ, UPT, UPT, URZ, URZ, URZ ;  /* 0x000000fffffff290 */ /* 0x000fe4000fffe0ff */
[----:B------:R3:W4:Y:S04]  /*84c0*/  @P0 LDS.128 R28, [R64+UR50+0x200] ;  /* 0x00020032401c0984 */ /* 0x0007280008000c00 */
[----:B------:R3:W2:Y:S02]  /*84d0*/  @P0 LDS.128 R36, [R0+0x200] ;  /* 0x0002000000240984 */ /* 0x0006a40000000c00 */
.L_x_125:
[----:B------:R-:W-:Y:S05]  /*84e0*/  BSYNC B1 ;  /* 0x0000000000017941 */ /* 0x000fea0003800000 */
.L_x_124:
[----:B-123--:R-:W-:Y:S05]  /*84f0*/  VIADD R0, R25, 0x10 ;  /* 0x0000001019007836 */ /* 0x00efea0000000000 */
[----:B------:R-:W-:Y:S04]  /*8500*/  SHF.R.U32.HI R0, RZ, 0x15, R0 ;  /* 0x00000015ff007819 */ /* 0x000fe80000011600 */
[----:B------:R-:W-:Y:S11]  /*8510*/  LOP3.LUT P0, RZ, R0, 0x3, R46, 0x48, !PT ;  /* 0x0000000300ff7812 */ /* 0x000ff6000780482e */
[----:B------:R-:W-:Y:S02]  /*8520*/  @!UPT UIADD3 URZ, UPT, UPT, URZ, URZ, URZ ;  /* 0x000000fffffff290 */ /* 0x000fe4000fffe0ff */
[----:B------:R-:W-:Y:S05]  /*8530*/  @!P0 BRA `(.L_x_129) ;  /* 0x0000000000408947 */ /* 0x000fea0003800000 */
[----:B------:R-:W1:Y:S01]  /*8540*/  LDCU.64 UR8, c[0x4][0x70] ;  /* 0x01000e00ff0877ac */ /* 0x000e620008000a00 */
[----:B------:R-:W-:Y:S01]  /*8550*/  MOV R3, 0x0 ;  /* 0x0000000000037802 */ /* 0x000fe20000000f00 */
[----:B------:R-:W-:Y:S02]  /*8560*/  HFMA2 R12, -RZ, RZ, 0, 5.9604644775390625e-08 ;  /* 0x00000001ff0c7431 */ /* 0x000fe400000001ff */
[----:B------:R-:W-:Y:S02]  /*8570*/  IMAD.MOV.U32 R8, RZ, RZ, 0x192 ;  /* 0x00000192ff087424 */ /* 0x000fe400078e00ff */
[----:B------:R-:W-:Y:S01]  /*8580*/  IMAD.MOV.U32 R13, RZ, RZ, RZ ;  /* 0x000000ffff0d7224 */ /* 0x000fe200078e00ff */
[----:B------:R-:W2:Y:S01]  /*8590*/  LDCU.64 UR6, c[0x4][0x78] ;  /* 0x01000f00ff0677ac */ /* 0x000ea20008000a00 */
[----:B------:R-:W3:Y:S01]  /*85a0*/  LDC.64 R2, c[0x4][R3] ;  /* 0x0100000003027b82 */ /* 0x000ee20000000a00 */
[----:B------:R-:W5:Y:S01]  /*85b0*/  LDCU.64 UR4, c[0x4][0x10] ;  /* 0x01000200ff0477ac */ /* 0x000f620008000a00 */
[----:B-1----:R-:W-:Y:S01]  /*85c0*/  MOV R5, UR9 ;  /* 0x0000000900057c02 */ /* 0x002fe20008000f00 */
[----:B------:R-:W-:Y:S01]  /*85d0*/  IMAD.U32 R4, RZ, RZ, UR8 ;  /* 0x00000008ff047e24 */ /* 0x000fe2000f8e00ff */
[----:B--2---:R-:W-:Y:S01]  /*85e0*/  MOV R7, UR7 ;  /* 0x0000000700077c02 */ /* 0x004fe20008000f00 */
[----:B------:R-:W-:Y:S01]  /*85f0*/  IMAD.U32 R6, RZ, RZ, UR6 ;  /* 0x00000006ff067e24 */ /* 0x000fe2000f8e00ff */
[----:B-----5:R-:W-:Y:S01]  /*8600*/  MOV R11, UR5 ;  /* 0x00000005000b7c02 */ /* 0x020fe20008000f00 */
[----:B------:R-:W-:Y:S02]  /*8610*/  IMAD.U32 R10, RZ, RZ, UR4 ;  /* 0x00000004ff0a7e24 */ /* 0x000fe4000f8e00ff */
[----:B------:R-:W-:Y:S07]  /*8620*/  LEPC R20, `(.L_x_129) ;  /* 0x000000001014794e */ /* 0x000fee0000000000 */
[----:B---34-:R-:W-:Y:S05]  /*8630*/  CALL.ABS.NOINC R2 ;  /* 0x0000000002007343 */ /* 0x018fea0003c00000 */
.L_x_129:
[----:B------:R-:W-:Y:S01]  /*8640*/  ISETP.NE.AND P0, PT, R54, RZ, PT ;  /* 0x000000ff3600720c */ /* 0x000fe20003f05270 */
[----:B------:R-:W-:Y:S05]  /*8650*/  WARPSYNC.ALL ;  /* 0x0000000000007948 */ /* 0x000fea0003800000 */
[----:B------:R-:W-:Y:S01]  /*8660*/  R2UR UR4, R25 ;  /* 0x00000000190472ca */ /* 0x000fe200000e0000 */
[--C-:B----4-:R-:W-:Y:S01]  /*8670*/  HADD2.F32 R0, -RZ, R28.reuse.H0_H0 ;  /* 0x2000001cff007230 */ /* 0x110fe20000004100 */
[----:B------:R-:W-:Y:S01]  /*8680*/  IADD3 R57, PT, PT, R57, 0x170, RZ ;  /* 0x0000017039397810 */ /* 0x000fe20007ffe0ff */
[----:B------:R-:W-:Y:S01]  /*8690*/  HADD2.F32 R2, -RZ, R28.H1_H1 ;  /* 0x3000001cff027230 */ /* 0x000fe20000004100 */
[----:B------:R-:W-:Y:S01]  /*86a0*/  BSSY.RECONVERGENT B0, `(.L_x_130) ;  /* 0x0000056000007945 */ /* 0x000fe20003800200 */
[--C-:B------:R-:W-:Y:S01]  /*86b0*/  HADD2.F32 R20, -RZ, R29.reuse.H0_H0 ;  /* 0x2000001dff147230 */ /* 0x100fe20000004100 */
[----:B------:R-:W-:Y:S01]  /*86c0*/  LOP3.LUT R57, R57, 0xfefffff8, RZ, 0xc0, !PT ;  /* 0xfefffff839397812 */ /* 0x000fe200078ec0ff */
[----:B------:R-:W-:Y:S02]  /*86d0*/  HADD2.F32 R21, -RZ, R29.H1_H1 ;  /* 0x3000001dff157230 */ /* 0x000fe40000004100 */
[--C-:B------:R-:W-:Y:S02]  /*86e0*/  HADD2.F32 R25, -RZ, R30.reuse.H0_H0 ;  /* 0x2000001eff197230 */ /* 0x100fe40000004100 */
[----:B------:R-:W-:Y:S02]  /*86f0*/  HADD2.F32 R27, -RZ, R30.H1_H1 ;  /* 0x3000001eff1b7230 */ /* 0x000fe40000004100 */
[----:B------:R-:W1:Y:S01]  /*8700*/  LDTM.x16 R4, tmem[UR4+0x10] ;  /* 0x00001004000479ee */ /* 0x000e620008240000 */
[----:B------:R-:W-:Y:S01]  /*8710*/  NOP ;  /* 0x0000000000007918 */ /* 0x000fe20000000000 */
[----:B-1----:R1:W-:Y:S01]  /*8720*/  SYNCS.ARRIVE.TRANS64.RED.A1T0 RZ, [R57+URZ], RZ ;  /* 0x000000ff39ff79a7 */ /* 0x0023e200081004ff */
[--C-:B------:R-:W-:Y:S02]  /*8730*/  HADD2.F32 R28, -RZ, R31.reuse.H0_H0 ;  /* 0x2000001fff1c7230 */ /* 0x100fe40000004100 */
[----:B------:R-:W-:Y:S02]  /*8740*/  HADD2.F32 R29, -RZ, R31.H1_H1 ;  /* 0x3000001fff1d7230 */ /* 0x000fe40000004100 */
        /* <DEDUP_REMOVED lines=8> */
[C---:B------:R-:W-:Y:S01]  /*87d0*/  FMUL R4, R24.reuse, R4 ;  /* 0x0000000418047220 */ /* 0x040fe20000400000 */
[C---:B------:R-:W-:Y:S01]  /*87e0*/  FMUL R5, R24.reuse, R5 ;  /* 0x0000000518057220 */ /* 0x040fe20000400000 */
[C---:B------:R-:W-:Y:S01]  /*87f0*/  FMUL R6, R24.reuse, R6 ;  /* 0x0000000618067220 */ /* 0x040fe20000400000 */
[----:B------:R-:W-:Y:S01]  /*8800*/  FMUL R3, R24, R9 ;  /* 0x0000000918037220 */ /* 0x000fe20000400000 */
[----:B------:R-:W-:Y:S01]  /*8810*/  FFMA R4, R26, R0, R4 ;  /* 0x000000001a047223 */ /* 0x000fe20000000004 */
[----:B------:R-:W-:Y:S01]  /*8820*/  FMUL R0, R24, R7 ;  /* 0x0000000718007220 */ /* 0x000fe20000400000 */
[C---:B------:R-:W-:Y:S01]  /*8830*/  FFMA R5, R26.reuse, R2, R5 ;  /* 0x000000021a057223 */ /* 0x040fe20000000005 */
[----:B------:R-:W-:Y:S01]  /*8840*/  FFMA R6, R26, R20, R6 ;  /* 0x000000141a067223 */ /* 0x000fe20000000006 */
[----:B------:R-:W-:Y:S01]  /*8850*/  FMUL R2, R24, R8 ;  /* 0x0000000818027220 */ /* 0x000fe20000400000 */
[----:B------:R-:W-:Y:S01]  /*8860*/  FFMA R0, R26, R21, R0 ;  /* 0x000000151a007223 */ /* 0x000fe20000000000 */
[C---:B------:R-:W-:Y:S01]  /*8870*/  FMUL R7, R24.reuse, R10 ;  /* 0x0000000a18077220 */ /* 0x040fe20000400000 */
[----:B------:R-:W-:Y:S01]  /*8880*/  F2FP.F16.F32.PACK_AB R4, R5, R4 ;  /* 0x000000040504723e */ /* 0x000fe200000000ff */
[----:B------:R-:W-:Y:S01]  /*8890*/  FMUL R11, R24, R11 ;  /* 0x0000000b180b7220 */ /* 0x000fe20000400000 */
[----:B------:R-:W-:Y:S01]  /*88a0*/  FFMA R2, R26, R25, R2 ;  /* 0x000000191a027223 */ /* 0x000fe20000000002 */
[----:B------:R-:W-:Y:S01]  /*88b0*/  F2FP.F16.F32.PACK_AB R5, R0, R6 ;  /* 0x000000060005723e */ /* 0x000fe200000000ff */
[----:B------:R-:W-:Y:S01]  /*88c0*/  FMUL R8, R24, R12 ;  /* 0x0000000c18087220 */ /* 0x000fe20000400000 */
[----:B------:R-:W-:Y:S01]  /*88d0*/  MOV R0, UR49 ;  /* 0x0000003100007c02 */ /* 0x000fe20008000f00 */
[----:B------:R-:W-:Y:S01]  /*88e0*/  FFMA R3, R26, R27, R3 ;  /* 0x0000001b1a037223 */ /* 0x000fe20000000003 */
[----:B------:R-:W-:Y:S01]  /*88f0*/  FMUL R9, R24, R13 ;  /* 0x0000000d18097220 */ /* 0x000fe20000400000 */
[----:B------:R-:W-:Y:S01]  /*8900*/  FFMA R7, R26, R28, R7 ;  /* 0x0000001c1a077223 */ /* 0x000fe20000000007 */
[----:B------:R-:W-:Y:S01]  /*8910*/  FMUL R10, R24, R14 ;  /* 0x0000000e180a7220 */ /* 0x000fe20000400000 */
[----:B------:R-:W-:Y:S01]  /*8920*/  FFMA R11, R26, R29, R11 ;  /* 0x0000001d1a0b7223 */ /* 0x000fe2000000000b */
[----:B------:R-:W-:Y:S01]  /*8930*/  FMUL R15, R24, R15 ;  /* 0x0000000f180f7220 */ /* 0x000fe20000400000 */
[----:B------:R-:W-:Y:S01]  /*8940*/  FFMA R8, R26, R30, R8 ;  /* 0x0000001e1a087223 */ /* 0x000fe20000000008 */
[----:B------:R-:W-:Y:S01]  /*8950*/  LEA R0, R0, R53, 0xb ;  /* 0x0000003500007211 */ /* 0x000fe200078e58ff */
[----:B------:R-:W-:Y:S01]  /*8960*/  FMUL R12, R24, R16 ;  /* 0x00000010180c7220 */ /* 0x000fe20000400000 */
[----:B------:R-:W-:Y:S01]  /*8970*/  FFMA R9, R26, R31, R9 ;  /* 0x0000001f1a097223 */ /* 0x000fe20000000009 */
[----:B------:R-:W-:Y:S01]  /*8980*/  FMUL R13, R24, R17 ;  /* 0x00000011180d7220 */ /* 0x000fe20000400000 */
[----:B------:R-:W-:Y:S01]  /*8990*/  FFMA R10, R26, R32, R10 ;  /* 0x000000201a0a7223 */ /* 0x000fe2000000000a */
[----:B------:R-:W-:Y:S01]  /*89a0*/  FMUL R14, R24, R18 ;  /* 0x00000012180e7220 */ /* 0x000fe20000400000 */
[----:B------:R-:W-:Y:S01]  /*89b0*/  FFMA R15, R26, R33, R15 ;  /* 0x000000211a0f7223 */ /* 0x000fe2000000000f */
[----:B------:R-:W-:Y:S01]  /*89c0*/  FMUL R19, R24, R19 ;  /* 0x0000001318137220 */ /* 0x000fe20000400000 */
[----:B------:R-:W-:Y:S01]  /*89d0*/  F2FP.F16.F32.PACK_AB R6, R3, R2 ;  /* 0x000000020306723e */ /* 0x000fe200000000ff */
[C---:B------:R-:W-:Y:S01]  /*89e0*/  FFMA R12, R26.reuse, R34, R12 ;  /* 0x000000221a0c7223 */ /* 0x040fe2000000000c */
[----:B------:R-:W-:Y:S01]  /*89f0*/  F2FP.F16.F32.PACK_AB R7, R11, R7 ;  /* 0x000000070b07723e */ /* 0x000fe200000000ff */
[----:B------:R-:W-:Y:S01]  /*8a00*/  FFMA R13, R26, R35, R13 ;  /* 0x000000231a0d7223 */ /* 0x000fe2000000000d */
[----:B------:R-:W-:Y:S01]  /*8a10*/  LEA R0, R0, UR50, 0x1 ;  /* 0x0000003200007c11 */ /* 0x000fe2000f8e08ff */
[C---:B------:R-:W-:Y:S01]  /*8a20*/  FFMA R14, R26.reuse, R36, R14 ;  /* 0x000000241a0e7223 */ /* 0x040fe2000000000e */
[----:B------:R-:W-:Y:S01]  /*8a30*/  FFMA R19, R26, R37, R19 ;  /* 0x000000251a137223 */ /* 0x000fe20000000013 */
[----:B------:R-:W-:Y:S02]  /*8a40*/  F2FP.F16.F32.PACK_AB R8, R9, R8 ;  /* 0x000000080908723e */ /* 0x000fe400000000ff */
[----:B------:R1:W-:Y:S01]  /*8a50*/  STS.128 [R0+0x200], R4 ;  /* 0x0002000400007388 */ /* 0x0003e20000000c00 */
        /* <DEDUP_REMOVED lines=14> */
[----:B------:R-:W-:Y:S02]  /*8b40*/  ULEA UR6, UR49, UR50, 0xc ;  /* 0x0000003231067291 */ /* 0x000fe4000f8e60ff */
[----:B------:R-:W-:Y:S02]  /*8b50*/  UIADD3 UR41, UPT, UPT, UR52, 0x10, URZ ;  /* 0x0000001034297890 */ /* 0x000fe4000fffe0ff */
[----:B------:R-:W-:Y:S02]  /*8b60*/  UIADD3 UR40, UPT, UPT, UR6, 0x200, URZ ;  /* 0x0000020006287890 */ /* 0x000fe4000fffe0ff */
[----:B------:R-:W-:Y:S02]  /*8b70*/  UIADD3 UR6, UPT, UPT, UR6, 0xa00, URZ ;  /* 0x00000a0006067890 */ /* 0x000fe4000fffe0ff */
[----:B------:R-:W-:Y:S02]  /*8b80*/  UIADD3 UR7, UPT, UPT, UR52, 0x30, URZ ;  /* 0x0000003034077890 */ /* 0x000fe4000fffe0ff */
[----:B--2---:R-:W-:Y:S04]  /*8b90*/  UIADD3 UR4, UP0, UPT, UR8, 0x680, URZ ;  /* 0x0000068008047890 */ /* 0x004fe8000ff1e0ff */
[----:B------:R-:W-:Y:S09]  /*8ba0*/  UIADD3.X UR5, UPT, UPT, URZ, UR9, URZ, UP0, !UPT ;  /* 0x00000009ff057290 */ /* 0x000ff200087fe4ff */
[----:B------:R2:W-:Y:S02]  /*8bb0*/  UTMASTG.4D [UR40], [UR4] ;  /* 0x00000028040073b5 */ /* 0x0005e40008018000 */
[----:B--2---:R-:W-:Y:S01]  /*8bc0*/  UMOV UR40, UR6 ;  /* 0x0000000600287c82 */ /* 0x004fe20008000000 */
[----:B------:R-:W-:Y:S02]  /*8bd0*/  UMOV UR41, UR7 ;  /* 0x0000000700297c82 */ /* 0x000fe40008000000 */
[----:B------:R2:W-:Y:S02]  /*8be0*/  UTMASTG.4D [UR40], [UR4] ;  /* 0x00000028040073b5 */ /* 0x0005e40008018000 */
[----:B--2---:R0:W-:Y:S02]  /*8bf0*/  UTMACMDFLUSH ;  /* 0x00000000000079b7 */ /* 0x0041e40000000000 */
.L_x_131:
[----:B------:R-:W-:Y:S05]  /*8c00*/  BSYNC.RECONVERGENT B0 ;  /* 0x0000000000007941 */ /* 0x000fea0003800200 */
.L_x_130:
[----:B------:R-:W-:Y:S01]  /*8c10*/  UIADD3 UR4, UPT, UPT, UR49, 0x1, URZ ;  /* 0x0000000131047890 */ /* 0x000fe2000fffe0ff */
[----:B------:R-:W-:Y:S03]  /*8c20*/  BSSY.RECONVERGENT B0, `(.L_x_132) ;  /* 0x0000008000007945 */ /* 0x000fe60003800200 */
[----:B------:R-:W-:Y:S04]  /*8c30*/  UISETP.NE.AND UP0, UPT, UR4, 0x3, UPT ;  /* 0x000000030400788c */ /* 0x000fe8000bf05270 */
[----:B------:R-:W-:Y:S02]  /*8c40*/  UISETP.EQ.XOR UP1, UPT, UR51, 0x3, !UP0 ;  /* 0x000000033300788c */ /* 0x000fe4000c722a70 */
[----:B------:R-:W-:Y:S02]  /*8c50*/  USEL UR53, UR4, URZ, UP0 ;  /* 0x000000ff04357287 */ /* 0x000fe40008000000 */
[----:B------:R-:W-:Y:S04]  /*8c60*/  USEL UR5, URZ, 0x1, !UP1 ;  /* 0x00000001ff057887 */ /* 0x000fe8000c800000 */
[----:B------:R-:W-:Y:S01]  /*8c70*/  ULOP3.LUT UR57, UR57, UR5, URZ, 0x3c, !UPT ;  /* 0x0000000539397292 */ /* 0x000fe2000f8e3cff */
[----:B------:R-:W-:Y:S11]  /*8c80*/  @P0 BRA `(.L_x_133) ;  /* 0x0000000000040947 */ /* 0x000ff60003800000 */
[----:B------:R-:W-:Y:S04]  /*8c90*/  DEPBAR.LE SB0, 0x1 ;  /* 0x000080400000791a */ /* 0x000fe80000000000 */
.L_x_133:
[----:B------:R-:W-:Y:S05]  /*8ca0*/  BSYNC.RECONVERGENT B0 ;  /* 0x0000000000007941 */ /* 0x000fea0003800200 */
.L_x_132:
[----:B------:R-:W-:Y:S01]  /*8cb0*/  BAR.SYNC.DEFER_BLOCKING 0x1, 0x80 ;  /* 0x0042000000007b1d */ /* 0x000fe20000010000 */
[----:B------:R-:W-:Y:S01]  /*8cc0*/  UISETP.NE.AND UP0, UPT, UR56, -0x2, UPT ;  /* 0xfffffffe3800788c */ /* 0x000fe2000bf05270 */
[----:B------:R-:W-:Y:S08]  /*8cd0*/  IADD3 R22, PT, PT, R22, 0x1, RZ ;  /* 0x0000000116167810 */ /* 0x000ff00007ffe0ff */
[----:B------:R-:W-:Y:S05]  /*8ce0*/  BRA.U !UP0, `(.L_x_134) ;  /* 0x0000000108287547 */ /* 0x000fea000b800000 */
[----:B-1----:R-:W1:Y:S01]  /*8cf0*/  S2R R0, SR_CgaCtaId ;  /* 0x0000000000007919 */ /* 0x002e620000008800 */
[----:B------:R-:W-:Y:S01]  /*8d00*/  ISETP.NE.AND P0, PT, R60, RZ, PT ;  /* 0x000000ff3c00720c */ /* 0x000fe20003f05270 */
[----:B------:R-:W-:Y:S01]  /*8d10*/  IMAD.U32 R2, RZ, RZ, UR54 ;  /* 0x00000036ff027e24 */ /* 0x000fe2000f8e00ff */
[----:B------:R-:W-:Y:S04]  /*8d20*/  UIADD3 UR4, UPT, UPT, UR54, 0x1, URZ ;  /* 0x0000000136047890 */ /* 0x000fe8000fffe0ff */
[----:B------:R-:W-:Y:S04]  /*8d30*/  UISETP.NE.AND UP0, UPT, UR4, 0x3, UPT ;  /* 0x000000030400788c */ /* 0x000fe8000bf05270 */
[----:B------:R-:W-:Y:S03]  /*8d40*/  USEL UR54, UR4, URZ, UP0 ;  /* 0x000000ff04367287 */ /* 0x000fe60008000000 */
[----:B------:R-:W-:Y:S05]  /*8d50*/  @P0 LEA R2, R2, UR50, 0x3 ;  /* 0x0000003202020c11 */ /* 0x000fea000f8e18ff */
[----:B------:R-:W-:Y:S05]  /*8d60*/  @P0 VIADD R2, R2, 0x128 ;  /* 0x0000012802020836 */ /* 0x000fea0000000000 */
[----:B-1----:R-:W-:Y:S04]  /*8d70*/  @P0 PRMT R0, R0, 0x654, R2 ;  /* 0x0000065400000816 */ /* 0x002fe80000000002 */
[----:B------:R2:W-:Y:S03]  /*8d80*/  @P0 SYNCS.ARRIVE.TRANS64.RED.A1T0 RZ, [R0+URZ], RZ ;  /* 0x000000ff00ff09a7 */ /* 0x0005e600081004ff */
.L_x_134:
[----:B------:R-:W-:Y:S01]  /*8d90*/  R2UR UR6, R59 ;  /* 0x000000003b0672ca */ /* 0x000fe200000e0000 */
[----:B------:R-:W-:Y:S01]  /*8da0*/  UIADD3 UR56, UPT, UPT, UR56, 0x2, URZ ;  /* 0x0000000238387890 */ /* 0x000fe2000fffe0ff */
[----:B------:R-:W-:Y:S02]  /*8db0*/  R2UR UR5, R48 ;  /* 0x00000000300572ca */ /* 0x000fe400000e0000 */
[----:B------:R-:W-:Y:S02]  /*8dc0*/  R2UR UR4, R49 ;  /* 0x00000000310472ca */ /* 0x000fe400000e0000 */
[----:B------:R-:W-:Y:S02]  /*8dd0*/  R2UR UR49, R56 ;  /* 0x00000000383172ca */ /* 0x000fe400000e0000 */
[C---:B------:R-:W-:Y:S02]  /*8de0*/  ISETP.NE.AND P0, PT, R22.reuse, 0x2, PT ;  /* 0x000000021600780c */ /* 0x040fe40003f05270 */
[----:B------:R-:W-:Y:S02]  /*8df0*/  LOP3.LUT R51, R51, 0x1, RZ, 0x3c, !PT ;  /* 0x0000000133337812 */ /* 0x000fe400078e3cff */
[----:B-12---:R-:W-:Y:S01]  /*8e00*/  SEL R0, RZ, 0x1, P0 ;  /* 0x00000001ff007807 */ /* 0x006fe20000000000 */
[----:B------:R-:W-:Y:S01]  /*8e10*/  UISETP.NE.AND UP0, UPT, UR6, URZ, UPT ;  /* 0x000000ff0600728c */ /* 0x000fe2000bf05270 */
[----:B------:R-:W-:Y:S01]  /*8e20*/  SEL R22, R22, RZ, P0 ;  /* 0x000000ff16167207 */ /* 0x000fe20000000000 */
[----:B------:R-:W-:Y:S01]  /*8e30*/  UIADD3 UR19, UPT, UPT, UR36, UR5, URZ ;  /* 0x0000000524137290 */ /* 0x000fe2000fffe0ff */
[----:B------:R-:W-:Y:S01]  /*8e40*/  LOP3.LUT R52, R52, R0, RZ, 0x3c, !PT ;  /* 0x0000000034347212 */ /* 0x000fe200078e3cff */
[----:B------:R-:W-:Y:S05]  /*8e50*/  UIADD3 UR21, UPT, UPT, UR37, UR4, URZ ;  /* 0x0000000425157290 */ /* 0x000fea000fffe0ff */
[----:B------:R-:W-:Y:S07]  /*8e60*/  BRA.U UP0, `(.L_x_135) ;  /* 0xffffffd900647547 */ /* 0x000fee000b83ffff */
[----:B------:R-:W-:-:S13]  /*8e70*/  R2UR UR4, R50 ;  /* 0x00000000320472ca */ /* 0x000fda00000e0000 */
[----:B------:R-:W-:-:S09]  /*8e80*/  UISETP.NE.AND UP0, UPT, UR4, URZ, UPT ;  /* 0x000000ff0400728c */ /* 0x000fd2000bf05270 */
[----:B------:R-:W-:Y:S05]  /*8e90*/  BRA.U !UP0, `(.L_x_136) ;  /* 0x0000000108487547 */ /* 0x000fea000b800000 */
[----:B------:R-:W1:Y:S02]  /*8ea0*/  LDCU.64 UR4, c[0x0][0x890] ;  /* 0x00011200ff0477ac */ /* 0x000e640008000a00 */
[----:B-1----:R-:W-:-:S04]  /*8eb0*/  UISETP.NE.U32.AND UP0, UPT, UR4, URZ, UPT ;  /* 0x000000ff0400728c */ /* 0x002fc8000bf05070 */
[----:B------:R-:W-:-:S09]  /*8ec0*/  UISETP.NE.AND.EX UP0, UPT, UR5, URZ, UPT, UP0 ;  /* 0x000000ff0500728c */ /* 0x000fd2000bf05300 */
[----:B------:R-:W-:Y:S05]  /*8ed0*/  BRA.U UP0, `(.L_x_137) ;  /* 0x00000001000c7547 */ /* 0x000fea000b800000 */
[----:B------:R-:W-:-:S13]  /*8ee0*/  FSETP.NEU.AND P0, PT, R26, RZ, PT ;  /* 0x000000ff1a00720b */ /* 0x000fda0003f0d000 */
[----:B------:R-:W-:Y:S05]  /*8ef0*/  @!P0 EXIT ;  /* 0x000000000000894d */ /* 0x000fea0003800000 */
[----:B------:R-:W-:Y:S05]  /*8f00*/  BRA `(.L_x_136) ;  /* 0x00000000002c7947 */ /* 0x000fea0003800000 */
.L_x_137:
[----:B------:R-:W-:Y:S01]  /*8f10*/  ISETP.NE.AND P0, PT, R58, RZ, PT ;  /* 0x000000ff3a00720c */ /* 0x000fe20003f05270 */
[----:B------:R-:W-:-:S12]  /*8f20*/  BSSY.RECONVERGENT B0, `(.L_x_136) ;  /* 0x0000009000007945 */ /* 0x000fd80003800200 */
[----:B------:R-:W-:Y:S05]  /*8f30*/  @P0 BRA `(.L_x_138) ;  /* 0x0000000000140947 */ /* 0x000fea0003800000 */
[----:B------:R-:W1:Y:S02]  /*8f40*/  LDCU.64 UR4, c[0x0][0x888] ;  /* 0x00011100ff0477ac */ /* 0x000e640008000a00 */
[----:B-1----:R-:W-:-:S04]  /*8f50*/  ISETP.NE.U32.AND P0, PT, RZ, UR4, PT ;  /* 0x00000004ff007c0c */ /* 0x002fc8000bf05070 */
[----:B------:R-:W-:-:S13]  /*8f60*/  ISETP.NE.AND.EX P0, PT, RZ, UR5, PT, P0 ;  /* 0x00000005ff007c0c */ /* 0x000fda000bf05300 */
[----:B------:R-:W-:Y:S05]  /*8f70*/  @!P0 EXIT ;  /* 0x000000000000894d */ /* 0x000fea0003800000 */
[----:B------:R-:W-:Y:S05]  /*8f80*/  BRA `(.L_x_139) ;  /* 0x0000000000087947 */ /* 0x000fea0003800000 */
.L_x_138:
[----:B------:R-:W-:-:S13]  /*8f90*/  FSETP.NEU.AND P0, PT, R26, RZ, PT ;  /* 0x000000ff1a00720b */ /* 0x000fda0003f0d000 */
[----:B------:R-:W-:Y:S05]  /*8fa0*/  @!P0 EXIT ;  /* 0x000000000000894d */ /* 0x000fea0003800000 */
.L_x_139:
[----:B------:R-:W-:Y:S05]  /*8fb0*/  BSYNC.RECONVERGENT B0 ;  /* 0x0000000000007941 */ /* 0x000fea0003800200 */
.L_x_136:
[----:B------:R-:W1:Y:S01]  /*8fc0*/  S2UR UR5, SR_CgaCtaId ;  /* 0x00000000000579c3 */ /* 0x000e620000008800 */
[----:B------:R-:W-:Y:S01]  /*8fd0*/  ULEA UR4, UR54, UR50, 0x3 ;  /* 0x0000003236047291 */ /* 0x000fe2000f8e18ff */
[----:B------:R-:W-:-:S04]  /*8fe0*/  DEPBAR.LE SB0, 0x0 ;  /* 0x000080000000791a */ /* 0x000fc80000000000 */
[----:B------:R-:W-:-:S04]  /*8ff0*/  UIADD3 UR4, UPT, UPT, UR4, 0x128, URZ ;  /* 0x0000012804047890 */ /* 0x000fc8000fffe0ff */
[----:B-1----:R-:W-:-:S09]  /*9000*/  UPRMT UR4, UR5, 0x654, UR4 ;  /* 0x0000065405047896 */ /* 0x002fd20008000004 */
[----:B------:R-:W-:Y:S01]  /*9010*/  SYNCS.ARRIVE.TRANS64.RED.A1T0 RZ, [UR4], RZ ;  /* 0x000000ffffff79a7 */ /* 0x000fe20008100404 */
[----:B------:R-:W-:Y:S05]  /*9020*/  EXIT ;  /* 0x000000000000794d */ /* 0x000fea0003800000 */
.L_x_25:
[----:B------:R-:W-:Y:S07]  /*9030*/  MOV R0, UR11 ;  /* 0x0000000b00007c02 */ /* 0x000fee0008000f00 */
.L_x_140:
[----:B-1----:R1:W2:Y:S02]  /*9040*/  SYNCS.PHASECHK.TRANS64.TRYWAIT P0, [R0+URZ+0x88], R4 ;  /* 0x00008804000075a7 */ /* 0x0022a400080011ff */
[----:B--2---:R-:W-:Y:S05]  /*9050*/  @!P0 NANOSLEEP.SYNCS 0x989680 ;  /* 0x009896800000895d */ /* 0x004fea0003900000 */
[----:B------:R-:W2:Y:S02]  /*9060*/  @!P0 SYNCS.PHASECHK.TRANS64 P0, [R0+URZ+0x88], R4 ;  /* 0x00008804000085a7 */ /* 0x000ea400080010ff */
[----:B--2---:R-:W-:Y:S05]  /*9070*/  @!P0 BRA `(.L_x_140) ;  /* 0xfffffffc00f08947 */ /* 0x004fea000383ffff */
[----:B------:R-:W-:Y:S05]  /*9080*/  BRA `(.L_x_24) ;  /* 0xffffff8c00d87947 */ /* 0x000fea000383ffff */
.L_x_32:
[----:B-1----:R-:W-:Y:S07]  /*9090*/  MOV R0, UR21 ;  /* 0x0000001500007c02 */ /* 0x002fee0008000f00 */
.L_x_141:
[----:B-1----:R1:W2:Y:S02]  /*90a0*/  SYNCS.PHASECHK.TRANS64.TRYWAIT P0, [R0+URZ+0x88], R4 ;  /* 0x00008804000075a7 */ /* 0x0022a400080011ff */
[----:B--2---:R-:W-:Y:S05]  /*90b0*/  @!P0 NANOSLEEP.SYNCS 0x989680 ;  /* 0x009896800000895d */ /* 0x004fea0003900000 */
[----:B------:R-:W2:Y:S02]  /*90c0*/  @!P0 SYNCS.PHASECHK.TRANS64 P0, [R0+URZ+0x88], R4 ;  /* 0x00008804000085a7 */ /* 0x000ea400080010ff */
[----:B--2---:R-:W-:Y:S05]  /*90d0*/  @!P0 BRA `(.L_x_141) ;  /* 0xfffffffc00f08947 */ /* 0x004fea000383ffff */
[----:B------:R-:W-:Y:S05]  /*90e0*/  BRA `(.L_x_31) ;  /* 0xffffff9400047947 */ /* 0x000fea000383ffff */
.L_x_37:
[----:B-1----:R-:W-:-:S07]  /*90f0*/  MOV R0, UR24 ;  /* 0x0000001800007c02 */ /* 0x002fce0008000f00 */
.L_x_142:
[----:B-1----:R1:W2:Y:S02]  /*9100*/  SYNCS.PHASECHK.TRANS64.TRYWAIT P0, [R0+URZ+0x150], R3 ;  /* 0x00015003000075a7 */ /* 0x0022a400080011ff */
[----:B--2---:R-:W-:Y:S05]  /*9110*/  @!P0 NANOSLEEP.SYNCS 0x989680 ;  /* 0x009896800000895d */ /* 0x004fea0003900000 */
[----:B------:R-:W2:Y:S02]  /*9120*/  @!P0 SYNCS.PHASECHK.TRANS64 P0, [R0+URZ+0x150], R3 ;  /* 0x00015003000085a7 */ /* 0x000ea400080010ff */
[----:B--2---:R-:W-:Y:S05]  /*9130*/  @!P0 BRA `(.L_x_142) ;  /* 0xfffffffc00f08947 */ /* 0x004fea000383ffff */
[----:B------:R-:W-:Y:S05]  /*9140*/  BRA `(.L_x_143) ;  /* 0xffffff9400d07947 */ /* 0x000fea000383ffff */
.L_x_41:
[----:B------:R-:W-:-:S07]  /*9150*/  MOV R0, UR4 ;  /* 0x0000000400007c02 */ /* 0x000fce0008000f00 */
.L_x_144:
[----:B-1----:R1:W2:Y:S02]  /*9160*/  SYNCS.PHASECHK.TRANS64.TRYWAIT P0, [R0+URZ], R2 ;  /* 0x00000002000075a7 */ /* 0x0022a400080011ff */
[----:B--2---:R-:W-:Y:S05]  /*9170*/  @!P0 NANOSLEEP.SYNCS 0x989680 ;  /* 0x009896800000895d */ /* 0x004fea0003900000 */
[----:B------:R-:W2:Y:S02]  /*9180*/  @!P0 SYNCS.PHASECHK.TRANS64 P0, [R0+URZ], R2 ;  /* 0x00000002000085a7 */ /* 0x000ea400080010ff */
[----:B--2---:R-:W-:Y:S05]  /*9190*/  @!P0 BRA `(.L_x_144) ;  /* 0xfffffffc00f08947 */ /* 0x004fea000383ffff */
[----:B------:R-:W-:Y:S05]  /*91a0*/  BRA `(.L_x_145) ;  /* 0xffffff9c00647947 */ /* 0x000fea000383ffff */
.L_x_42:
[----:B------:R-:W-:-:S07]  /*91b0*/  MOV R0, UR5 ;  /* 0x0000000500007c02 */ /* 0x000fce0008000f00 */
.L_x_146:
[----:B-1----:R1:W2:Y:S02]  /*91c0*/  SYNCS.PHASECHK.TRANS64.TRYWAIT P0, [R0+URZ], R2 ;  /* 0x00000002000075a7 */ /* 0x0022a400080011ff */
[----:B--2---:R-:W-:Y:S05]  /*91d0*/  @!P0 NANOSLEEP.SYNCS 0x989680 ;  /* 0x009896800000895d */ /* 0x004fea0003900000 */
[----:B------:R-:W2:Y:S02]  /*91e0*/  @!P0 SYNCS.PHASECHK.TRANS64 P0, [R0+URZ], R2 ;  /* 0x00000002000085a7 */ /* 0x000ea400080010ff */
[----:B--2---:R-:W-:Y:S05]  /*91f0*/  @!P0 BRA `(.L_x_146) ;  /* 0xfffffffc00f08947 */ /* 0x004fea000383ffff */
[----:B------:R-:W-:Y:S05]  /*9200*/  BRA `(.L_x_147) ;  /* 0xffffff9c00747947 */ /* 0x000fea000383ffff */
.L_x_43:
[----:B------:R-:W-:-:S07]  /*9210*/  MOV R0, UR5 ;  /* 0x0000000500007c02 */ /* 0x000fce0008000f00 */
.L_x_148:
[----:B-1----:R1:W2:Y:S02]  /*9220*/  SYNCS.PHASECHK.TRANS64.TRYWAIT P0, [R0+URZ], R2 ;  /* 0x00000002000075a7 */ /* 0x0022a400080011ff */
[----:B--2---:R-:W-:Y:S05]  /*9230*/  @!P0 NANOSLEEP.SYNCS 0x989680 ;  /* 0x009896800000895d */ /* 0x004fea0003900000 */
[----:B------:R-:W2:Y:S02]  /*9240*/  @!P0 SYNCS.PHASECHK.TRANS64 P0, [R0+URZ], R2 ;  /* 0x00000002000085a7 */ /* 0x000ea400080010ff */
[----:B--2---:R-:W-:Y:S05]  /*9250*/  @!P0 BRA `(.L_x_148) ;  /* 0xfffffffc00f08947 */ /* 0x004fea000383ffff */
[----:B------:R-:W-:Y:S05]  /*9260*/  BRA `(.L_x_149) ;  /* 0xffffff9c00847947 */ /* 0x000fea000383ffff */
.L_x_44:
[----:B------:R-:W-:-:S07]  /*9270*/  MOV R0, UR5 ;  /* 0x0000000500007c02 */ /* 0x000fce0008000f00 */
.L_x_150:
[----:B-1----:R1:W2:Y:S02]  /*9280*/  SYNCS.PHASECHK.TRANS64.TRYWAIT P0, [R0+URZ], R2 ;  /* 0x00000002000075a7 */ /* 0x0022a400080011ff */
[----:B--2---:R-:W-:Y:S05]  /*9290*/  @!P0 NANOSLEEP.SYNCS 0x989680 ;  /* 0x009896800000895d */ /* 0x004fea0003900000 */
[----:B------:R-:W2:Y:S02]  /*92a0*/  @!P0 SYNCS.PHASECHK.TRANS64 P0, [R0+URZ], R2 ;  /* 0x00000002000085a7 */ /* 0x000ea400080010ff */
[----:B--2---:R-:W-:Y:S05]  /*92b0*/  @!P0 BRA `(.L_x_150) ;  /* 0xfffffffc00f08947 */ /* 0x004fea000383ffff */
[----:B------:R-:W-:Y:S05]  /*92c0*/  BRA `(.L_x_151) ;  /* 0xffffff9c00947947 */ /* 0x000fea000383ffff */
.L_x_45:
[----:B------:R-:W-:-:S07]  /*92d0*/  MOV R0, UR5 ;  /* 0x0000000500007c02 */ /* 0x000fce0008000f00 */
.L_x_152:
[----:B-1----:R1:W2:Y:S02]  /*92e0*/  SYNCS.PHASECHK.TRANS64.TRYWAIT P0, [R0+URZ], R2 ;  /* 0x00000002000075a7 */ /* 0x0022a400080011ff */
[----:B--2---:R-:W-:Y:S05]  /*92f0*/  @!P0 NANOSLEEP.SYNCS 0x989680 ;  /* 0x009896800000895d */ /* 0x004fea0003900000 */
[----:B------:R-:W2:Y:S02]  /*9300*/  @!P0 SYNCS.PHASECHK.TRANS64 P0, [R0+URZ], R2 ;  /* 0x00000002000085a7 */ /* 0x000ea400080010ff */
[----:B--2---:R-:W-:Y:S05]  /*9310*/  @!P0 BRA `(.L_x_152) ;  /* 0xfffffffc00f08947 */ /* 0x004fea000383ffff */
[----:B------:R-:W-:Y:S05]  /*9320*/  BRA `(.L_x_153) ;  /* 0xffffff9c00a47947 */ /* 0x000fea000383ffff */
.L_x_46:
[----:B------:R-:W-:-:S07]  /*9330*/  MOV R0, UR5 ;  /* 0x0000000500007c02 */ /* 0x000fce0008000f00 */
.L_x_154:
[----:B-1----:R1:W2:Y:S02]  /*9340*/  SYNCS.PHASECHK.TRANS64.TRYWAIT P0, [R0+URZ], R2 ;  /* 0x00000002000075a7 */ /* 0x0022a400080011ff */
[----:B--2---:R-:W-:Y:S05]  /*9350*/  @!P0 NANOSLEEP.SYNCS 0x989680 ;  /* 0x009896800000895d */ /* 0x004fea0003900000 */
[----:B------:R-:W2:Y:S02]  /*9360*/  @!P0 SYNCS.PHASECHK.TRANS64 P0, [R0+URZ], R2 ;  /* 0x00000002000085a7 */ /* 0x000ea400080010ff */
[----:B--2---:R-:W-:Y:S05]  /*9370*/  @!P0 BRA `(.L_x_154) ;  /* 0xfffffffc00f08947 */ /* 0x004fea000383ffff */
[----:B------:R-:W-:Y:S05]  /*9380*/  BRA `(.L_x_155) ;  /* 0xffffff9c00b47947 */ /* 0x000fea000383ffff */
.L_x_47:
[----:B------:R-:W-:-:S07]  /*9390*/  MOV R0, UR5 ;  /* 0x0000000500007c02 */ /* 0x000fce0008000f00 */
.L_x_156:
[----:B-1----:R1:W2:Y:S02]  /*93a0*/  SYNCS.PHASECHK.TRANS64.TRYWAIT P0, [R0+URZ], R2 ;  /* 0x00000002000075a7 */ /* 0x0022a400080011ff */
[----:B--2---:R-:W-:Y:S05]  /*93b0*/  @!P0 NANOSLEEP.SYNCS 0x989680 ;  /* 0x009896800000895d */ /* 0x004fea0003900000 */
[----:B------:R-:W2:Y:S02]  /*93c0*/  @!P0 SYNCS.PHASECHK.TRANS64 P0, [R0+URZ], R2 ;  /* 0x00000002000085a7 */ /* 0x000ea400080010ff */
[----:B--2---:R-:W-:Y:S05]  /*93d0*/  @!P0 BRA `(.L_x_156) ;  /* 0xfffffffc00f08947 */ /* 0x004fea000383ffff */
[----:B------:R-:W-:Y:S05]  /*93e0*/  BRA `(.L_x_157) ;  /* 0xffffff9c00c47947 */ /* 0x000fea000383ffff */
.L_x_48:
[----:B------:R-:W-:-:S07]  /*93f0*/  MOV R0, UR5 ;  /* 0x0000000500007c02 */ /* 0x000fce0008000f00 */
.L_x_158:
[----:B-1----:R1:W2:Y:S02]  /*9400*/  SYNCS.PHASECHK.TRANS64.TRYWAIT P0, [R0+URZ], R2 ;  /* 0x00000002000075a7 */ /* 0x0022a400080011ff */
[----:B--2---:R-:W-:Y:S05]  /*9410*/  @!P0 NANOSLEEP.SYNCS 0x989680 ;  /* 0x009896800000895d */ /* 0x004fea0003900000 */
[----:B------:R-:W2:Y:S02]  /*9420*/  @!P0 SYNCS.PHASECHK.TRANS64 P0, [R0+URZ], R2 ;  /* 0x00000002000085a7 */ /* 0x000ea400080010ff */
[----:B--2---:R-:W-:Y:S05]  /*9430*/  @!P0 BRA `(.L_x_158) ;  /* 0xfffffffc00f08947 */ /* 0x004fea000383ffff */
[----:B------:R-:W-:Y:S05]  /*9440*/  BRA `(.L_x_159) ;  /* 0xffffff9c00d47947 */ /* 0x000fea000383ffff */
.L_x_49:
[----:B------:R-:W-:-:S07]  /*9450*/  MOV R0, UR5 ;  /* 0x0000000500007c02 */ /* 0x000fce0008000f00 */
.L_x_160:
[----:B-1----:R1:W2:Y:S02]  /*9460*/  SYNCS.PHASECHK.TRANS64.TRYWAIT P0, [R0+URZ], R2 ;  /* 0x00000002000075a7 */ /* 0x0022a400080011ff */
[----:B--2---:R-:W-:Y:S05]  /*9470*/  @!P0 NANOSLEEP.SYNCS 0x989680 ;  /* 0x009896800000895d */ /* 0x004fea0003900000 */
[----:B------:R-:W2:Y:S02]  /*9480*/  @!P0 SYNCS.PHASECHK.TRANS64 P0, [R0+URZ], R2 ;  /* 0x00000002000085a7 */ /* 0x000ea400080010ff */
[----:B--2---:R-:W-:Y:S05]  /*9490*/  @!P0 BRA `(.L_x_160) ;  /* 0xfffffffc00f08947 */ /* 0x004fea000383ffff */
[----:B------:R-:W-:Y:S05]  /*94a0*/  BRA `(.L_x_161) ;  /* 0xffffff9c00e47947 */ /* 0x000fea000383ffff */
.L_x_50:
[----:B------:R-:W-:-:S07]  /*94b0*/  MOV R0, UR5 ;  /* 0x0000000500007c02 */ /* 0x000fce0008000f00 */
.L_x_162:
[----:B-1----:R1:W2:Y:S02]  /*94c0*/  SYNCS.PHASECHK.TRANS64.TRYWAIT P0, [R0+URZ], R2 ;  /* 0x00000002000075a7 */ /* 0x0022a400080011ff */
[----:B--2---:R-:W-:Y:S05]  /*94d0*/  @!P0 NANOSLEEP.SYNCS 0x989680 ;  /* 0x009896800000895d */ /* 0x004fea0003900000 */
[----:B------:R-:W2:Y:S02]  /*94e0*/  @!P0 SYNCS.PHASECHK.TRANS64 P0, [R0+URZ], R2 ;  /* 0x00000002000085a7 */ /* 0x000ea400080010ff */
[----:B--2---:R-:W-:Y:S05]  /*94f0*/  @!P0 BRA `(.L_x_162) ;  /* 0xfffffffc00f08947 */ /* 0x004fea000383ffff */
[----:B------:R-:W-:Y:S05]  /*9500*/  BRA `(.L_x_163) ;  /* 0xffffff9c00f47947 */ /* 0x000fea000383ffff */
.L_x_51:
[----:B------:R-:W-:-:S07]  /*9510*/  MOV R0, UR5 ;  /* 0x0000000500007c02 */ /* 0x000fce0008000f00 */
.L_x_164:
[----:B-1----:R1:W2:Y:S02]  /*9520*/  SYNCS.PHASECHK.TRANS64.TRYWAIT P0, [R0+URZ], R2 ;  /* 0x00000002000075a7 */ /* 0x0022a400080011ff */
[----:B--2---:R-:W-:Y:S05]  /*9530*/  @!P0 NANOSLEEP.SYNCS 0x989680 ;  /* 0x009896800000895d */ /* 0x004fea0003900000 */
[----:B------:R-:W2:Y:S02]  /*9540*/  @!P0 SYNCS.PHASECHK.TRANS64 P0, [R0+URZ], R2 ;  /* 0x00000002000085a7 */ /* 0x000ea400080010ff */
[----:B--2---:R-:W-:Y:S05]  /*9550*/  @!P0 BRA `(.L_x_164) ;  /* 0xfffffffc00f08947 */ /* 0x004fea000383ffff */
[----:B------:R-:W-:Y:S05]  /*9560*/  BRA `(.L_x_165) ;  /* 0xffffffa000047947 */ /* 0x000fea000383ffff */
.L_x_52:
[----:B------:R-:W-:-:S07]  /*9570*/  MOV R0, UR5 ;  /* 0x0000000500007c02 */ /* 0x000fce0008000f00 */
.L_x_166:
[----:B-1----:R1:W2:Y:S02]  /*9580*/  SYNCS.PHASECHK.TRANS64.TRYWAIT P0, [R0+URZ], R2 ;  /* 0x00000002000075a7 */ /* 0x0022a400080011ff */
[----:B--2---:R-:W-:Y:S05]  /*9590*/  @!P0 NANOSLEEP.SYNCS 0x989680 ;  /* 0x009896800000895d */ /* 0x004fea0003900000 */
[----:B------:R-:W2:Y:S02]  /*95a0*/  @!P0 SYNCS.PHASECHK.TRANS64 P0, [R0+URZ], R2 ;  /* 0x00000002000085a7 */ /* 0x000ea400080010ff */
[----:B--2---:R-:W-:Y:S05]  /*95b0*/  @!P0 BRA `(.L_x_166) ;  /* 0xfffffffc00f08947 */ /* 0x004fea000383ffff */
[----:B------:R-:W-:Y:S05]  /*95c0*/  BRA `(.L_x_167) ;  /* 0xffffffa000147947 */ /* 0x000fea000383ffff */
.L_x_53:
[----:B------:R-:W-:-:S07]  /*95d0*/  MOV R0, UR5 ;  /* 0x0000000500007c02 */ /* 0x000fce0008000f00 */
.L_x_168:
[----:B-1----:R1:W2:Y:S02]  /*95e0*/  SYNCS.PHASECHK.TRANS64.TRYWAIT P0, [R0+URZ], R2 ;  /* 0x00000002000075a7 */ /* 0x0022a400080011ff */
[----:B--2---:R-:W-:Y:S05]  /*95f0*/  @!P0 NANOSLEEP.SYNCS 0x989680 ;  /* 0x009896800000895d */ /* 0x004fea0003900000 */
[----:B------:R-:W2:Y:S02]  /*9600*/  @!P0 SYNCS.PHASECHK.TRANS64 P0, [R0+URZ], R2 ;  /* 0x00000002000085a7 */ /* 0x000ea400080010ff */
[----:B--2---:R-:W-:Y:S05]  /*9610*/  @!P0 BRA `(.L_x_168) ;  /* 0xfffffffc00f08947 */ /* 0x004fea000383ffff */
[----:B------:R-:W-:Y:S05]  /*9620*/  BRA `(.L_x_169) ;  /* 0xffffffa000247947 */ /* 0x000fea000383ffff */
.L_x_54:
[----:B------:R-:W-:-:S07]  /*9630*/  MOV R0, UR5 ;  /* 0x0000000500007c02 */ /* 0x000fce0008000f00 */
.L_x_170:
[----:B-1----:R1:W2:Y:S02]  /*9640*/  SYNCS.PHASECHK.TRANS64.TRYWAIT P0, [R0+URZ], R2 ;  /* 0x00000002000075a7 */ /* 0x0022a400080011ff */
[----:B--2---:R-:W-:Y:S05]  /*9650*/  @!P0 NANOSLEEP.SYNCS 0x989680 ;  /* 0x009896800000895d */ /* 0x004fea0003900000 */
[----:B------:R-:W2:Y:S02]  /*9660*/  @!P0 SYNCS.PHASECHK.TRANS64 P0, [R0+URZ], R2 ;  /* 0x00000002000085a7 */ /* 0x000ea400080010ff */
[----:B--2---:R-:W-:Y:S05]  /*9670*/  @!P0 BRA `(.L_x_170) ;  /* 0xfffffffc00f08947 */ /* 0x004fea000383ffff */
[----:B------:R-:W-:Y:S05]  /*9680*/  BRA `(.L_x_171) ;  /* 0xffffffa000347947 */ /* 0x000fea000383ffff */
.L_x_55:
[----:B------:R-:W-:-:S07]  /*9690*/  MOV R0, UR5 ;  /* 0x0000000500007c02 */ /* 0x000fce0008000f00 */
.L_x_172:
[----:B-1----:R1:W2:Y:S02]  /*96a0*/  SYNCS.PHASECHK.TRANS64.TRYWAIT P0, [R0+URZ], R2 ;  /* 0x00000002000075a7 */ /* 0x0022a400080011ff */
[----:B--2---:R-:W-:Y:S05]  /*96b0*/  @!P0 NANOSLEEP.SYNCS 0x989680 ;  /* 0x009896800000895d */ /* 0x004fea0003900000 */
[----:B------:R-:W2:Y:S02]  /*96c0*/  @!P0 SYNCS.PHASECHK.TRANS64 P0, [R0+URZ], R2 ;  /* 0x00000002000085a7 */ /* 0x000ea400080010ff */
[----:B--2---:R-:W-:Y:S05]  /*96d0*/  @!P0 BRA `(.L_x_172) ;  /* 0xfffffffc00f08947 */ /* 0x004fea000383ffff */
[----:B------:R-:W-:Y:S05]  /*96e0*/  BRA `(.L_x_173) ;  /* 0xffffffa000447947 */ /* 0x000fea000383ffff */
.L_x_56:
[----:B------:R-:W-:-:S07]  /*96f0*/  MOV R0, UR5 ;  /* 0x0000000500007c02 */ /* 0x000fce0008000f00 */
.L_x_174:
[----:B-1----:R1:W2:Y:S02]  /*9700*/  SYNCS.PHASECHK.TRANS64.TRYWAIT P0, [R0+URZ], R2 ;  /* 0x00000002000075a7 */ /* 0x0022a400080011ff */
[----:B--2---:R-:W-:Y:S05]  /*9710*/  @!P0 NANOSLEEP.SYNCS 0x989680 ;  /* 0x009896800000895d */ /* 0x004fea0003900000 */
[----:B------:R-:W2:Y:S02]  /*9720*/  @!P0 SYNCS.PHASECHK.TRANS64 P0, [R0+URZ], R2 ;  /* 0x00000002000085a7 */ /* 0x000ea400080010ff */
[----:B--2---:R-:W-:Y:S05]  /*9730*/  @!P0 BRA `(.L_x_174) ;  /* 0xfffffffc00f08947 */ /* 0x004fea000383ffff */
[----:B------:R-:W-:Y:S05]  /*9740*/  BRA `(.L_x_175) ;  /* 0xffffffa000547947 */ /* 0x000fea000383ffff */
.L_x_59:
[----:B------:R-:W-:-:S07]  /*9750*/  MOV R4, UR4 ;  /* 0x0000000400047c02 */ /* 0x000fce0008000f00 */
.L_x_176:
[----:B--2---:R2:W3:Y:S02]  /*9760*/  SYNCS.PHASECHK.TRANS64.TRYWAIT P1, [R4+URZ+0x158], R6 ;  /* 0x00015806040075a7 */ /* 0x0044e400080211ff */
[----:B---3--:R-:W-:Y:S05]  /*9770*/  @!P1 NANOSLEEP.SYNCS 0x989680 ;  /* 0x009896800000995d */ /* 0x008fea0003900000 */
[----:B------:R-:W3:Y:S02]  /*9780*/  @!P1 SYNCS.PHASECHK.TRANS64 P1, [R4+URZ+0x158], R6 ;  /* 0x00015806040095a7 */ /* 0x000ee400080210ff */
[----:B---3--:R-:W-:Y:S05]  /*9790*/  @!P1 BRA `(.L_x_176) ;  /* 0xfffffffc00f09947 */ /* 0x008fea000383ffff */
[----:B------:R-:W-:Y:S05]  /*97a0*/  BRA `(.L_x_177) ;  /* 0xffffffa000c47947 */ /* 0x000fea000383ffff */
.L_x_60:
[----:B--2---:R-:W-:-:S07]  /*97b0*/  MOV R4, UR4 ;  /* 0x0000000400047c02 */ /* 0x004fce0008000f00 */
.L_x_178:
[----:B--2---:R2:W3:Y:S02]  /*97c0*/  SYNCS.PHASECHK.TRANS64.TRYWAIT P1, [R4+URZ+0x150], R5 ;  /* 0x00015005040075a7 */ /* 0x0044e400080211ff */
[----:B---3--:R-:W-:Y:S05]  /*97d0*/  @!P1 NANOSLEEP.SYNCS 0x989680 ;  /* 0x009896800000995d */ /* 0x008fea0003900000 */
[----:B------:R-:W3:Y:S02]  /*97e0*/  @!P1 SYNCS.PHASECHK.TRANS64 P1, [R4+URZ+0x150], R5 ;  /* 0x00015005040095a7 */ /* 0x000ee400080210ff */
[----:B---3--:R-:W-:Y:S05]  /*97f0*/  @!P1 BRA `(.L_x_178) ;  /* 0xfffffffc00f09947 */ /* 0x008fea000383ffff */
[----:B------:R-:W-:Y:S05]  /*9800*/  BRA `(.L_x_179) ;  /* 0xffffffa000cc7947 */ /* 0x000fea000383ffff */
.L_x_70:
[----:B--2---:R-:W-:-:S04]  /*9810*/  MOV R5, UR5 ;  /* 0x0000000500057c02 */ /* 0x004fc80008000f00 */
[----:B------:R2:W3:Y:S03]  /*9820*/  SYNCS.PHASECHK.TRANS64.TRYWAIT P0, [R5+URZ+0x8], R6 ;  /* 0x00000806050075a7 */ /* 0x0004e600080011ff */
[----:B---3--:R-:W-:Y:S05]  /*9830*/  @!P0 NANOSLEEP.SYNCS 0x989680 ;  /* 0x009896800000895d */ /* 0x008fea0003900000 */
[----:B------:R-:W3:Y:S02]  /*9840*/  @!P0 SYNCS.PHASECHK.TRANS64 P0, [R5+URZ+0x8], R6 ;  /* 0x00000806050085a7 */ /* 0x000ee400080010ff */
[----:B---3--:R-:W-:Y:S05]  /*9850*/  @!P0 BRA `(.L_x_70) ;  /* 0xfffffffc00ec8947 */ /* 0x008fea000383ffff */
[----:B------:R-:W-:Y:S05]  /*9860*/  BRA `(.L_x_69) ;  /* 0xffffffa400987947 */ /* 0x000fea000383ffff */
.L_x_72:
[----:B------:R-:W-:Y:S01]  /*9870*/  BSSY B0, `(.L_x_180) ;  /* 0x0000006000007945 */ /* 0x000fe20003800000 */
[----:B------:R-:W-:-:S07]  /*9880*/  MOV R15, 0xffffffff ;  /* 0xffffffff000f7802 */ /* 0x000fce0000000f00 */
[----:B-12--5:R-:W-:Y:S05]  /*9890*/  WARPSYNC.COLLECTIVE R15, `(.L_x_181) ;  /* 0x000000000f0c7348 */ /* 0x026fea0003c00000 */
[----:B------:R-:W-:Y:S02]  /*98a0*/  ELECT P6, UR79, PT ;  /* 0x00000000004f782f */ /* 0x000fe400038c0000 */
[----:B------:R-:W-:Y:S01]  /*98b0*/  MOV R14, UR79 ;  /* 0x0000004f000e7c02 */ /* 0x000fe20008000f00 */
[----:B-12--5:R-:W-:Y:S10]  /*98c0*/  ENDCOLLECTIVE ;  /* 0x000000000000791b */ /* 0x026ff40003800000 */
.L_x_181:
[----:B------:R-:W-:Y:S05]  /*98d0*/  BSYNC B0 ;  /* 0x0000000000007941 */ /* 0x000fea0003800000 */
.L_x_180:
[----:B------:R-:W-:Y:S05]  /*98e0*/  BRA `(.L_x_182) ;  /* 0xffffffa400c87947 */ /* 0x000fea000383ffff */
.L_x_74:
[----:B--2---:R-:W-:-:S04]  /*98f0*/  MOV R3, UR5 ;  /* 0x0000000500037c02 */ /* 0x004fc80008000f00 */
[----:B------:R2:W3:Y:S03]  /*9900*/  SYNCS.PHASECHK.TRANS64.TRYWAIT P0, [R3+URZ+0x8], R4 ;  /* 0x00000804030075a7 */ /* 0x0004e600080011ff */
[----:B---3--:R-:W-:Y:S05]  /*9910*/  @!P0 NANOSLEEP.SYNCS 0x989680 ;  /* 0x009896800000895d */ /* 0x008fea0003900000 */
[----:B------:R-:W3:Y:S02]  /*9920*/  @!P0 SYNCS.PHASECHK.TRANS64 P0, [R3+URZ+0x8], R4 ;  /* 0x00000804030085a7 */ /* 0x000ee400080010ff */
[----:B---3--:R-:W-:Y:S05]  /*9930*/  @!P0 BRA `(.L_x_74) ;  /* 0xfffffffc00ec8947 */ /* 0x008fea000383ffff */
[----:B------:R-:W-:Y:S05]  /*9940*/  BRA `(.L_x_73) ;  /* 0xffffffa400cc7947 */ /* 0x000fea000383ffff */
.L_x_75:
[----:B------:R-:W-:-:S07]  /*9950*/  MOV R4, UR21 ;  /* 0x0000001500047c02 */ /* 0x000fce0008000f00 */
.L_x_183:
[----:B-1----:R1:W2:Y:S02]  /*9960*/  SYNCS.PHASECHK.TRANS64.TRYWAIT P0, [R4+URZ+0x150], R5 ;  /* 0x00015005040075a7 */ /* 0x0022a400080011ff */
[----:B--2---:R-:W-:Y:S05]  /*9970*/  @!P0 NANOSLEEP.SYNCS 0x989680 ;  /* 0x009896800000895d */ /* 0x004fea0003900000 */
[----:B------:R-:W2:Y:S02]  /*9980*/  @!P0 SYNCS.PHASECHK.TRANS64 P0, [R4+URZ+0x150], R5 ;  /* 0x00015005040085a7 */ /* 0x000ea400080010ff */
[----:B--2---:R-:W-:Y:S05]  /*9990*/  @!P0 BRA `(.L_x_183) ;  /* 0xfffffffc00f08947 */ /* 0x004fea000383ffff */
[----:B------:R-:W-:Y:S05]  /*99a0*/  BRA `(.L_x_184) ;  /* 0xffffffa800b87947 */ /* 0x000fea000383ffff */
.L_x_77:
[----:B------:R-:W-:-:S07]  /*99b0*/  MOV R4, UR26 ;  /* 0x0000001a00047c02 */ /* 0x000fce0008000f00 */
.L_x_185:
[----:B-1----:R1:W2:Y:S02]  /*99c0*/  SYNCS.PHASECHK.TRANS64.TRYWAIT P0, [R4+URZ+0x170], R5 ;  /* 0x00017005040075a7 */ /* 0x0022a400080011ff */
[----:B--2---:R-:W-:Y:S05]  /*99d0*/  @!P0 NANOSLEEP.SYNCS 0x989680 ;  /* 0x009896800000895d */ /* 0x004fea0003900000 */
[----:B------:R-:W2:Y:S02]  /*99e0*/  @!P0 SYNCS.PHASECHK.TRANS64 P0, [R4+URZ+0x170], R5 ;  /* 0x00017005040085a7 */ /* 0x000ea400080010ff */
[----:B--2---:R-:W-:Y:S05]  /*99f0*/  @!P0 BRA `(.L_x_185) ;  /* 0xfffffffc00f08947 */ /* 0x004fea000383ffff */
[----:B------:R-:W-:Y:S05]  /*9a00*/  BRA `(.L_x_76) ;  /* 0xffffffa800d87947 */ /* 0x000fea000383ffff */
.L_x_81:
[----:B-1----:R-:W-:Y:S07]  /*9a10*/  MOV R4, UR17 ;  /* 0x0000001100047c02 */ /* 0x002fee0008000f00 */
.L_x_186:
[----:B-1----:R1:W2:Y:S02]  /*9a20*/  SYNCS.PHASECHK.TRANS64.TRYWAIT P0, [R4+URZ], R6 ;  /* 0x00000006040075a7 */ /* 0x0022a400080011ff */
[----:B--2---:R-:W-:Y:S05]  /*9a30*/  @!P0 NANOSLEEP.SYNCS 0x989680 ;  /* 0x009896800000895d */ /* 0x004fea0003900000 */
[----:B------:R-:W2:Y:S02]  /*9a40*/  @!P0 SYNCS.PHASECHK.TRANS64 P0, [R4+URZ], R6 ;  /* 0x00000006040085a7 */ /* 0x000ea400080010ff */
[----:B--2---:R-:W-:Y:S05]  /*9a50*/  @!P0 BRA `(.L_x_186) ;  /* 0xfffffffc00f08947 */ /* 0x004fea000383ffff */
[----:B------:R-:W-:Y:S05]  /*9a60*/  BRA `(.L_x_80) ;  /* 0xffffffac00107947 */ /* 0x000fea000383ffff */
.L_x_85:
[----:B--2---:R-:W-:-:S07]  /*9a70*/  MOV R0, UR4 ;  /* 0x0000000400007c02 */ /* 0x004fce0008000f00 */
.L_x_187:
[----:B--2---:R2:W3:Y:S02]  /*9a80*/  SYNCS.PHASECHK.TRANS64.TRYWAIT P0, [R0+URZ], R2 ;  /* 0x00000002000075a7 */ /* 0x0044e400080011ff */
[----:B---3--:R-:W-:Y:S05]  /*9a90*/  @!P0 NANOSLEEP.SYNCS 0x989680 ;  /* 0x009896800000895d */ /* 0x008fea0003900000 */
[----:B------:R-:W3:Y:S02]  /*9aa0*/  @!P0 SYNCS.PHASECHK.TRANS64 P0, [R0+URZ], R2 ;  /* 0x00000002000085a7 */ /* 0x000ee400080010ff */
[----:B---3--:R-:W-:Y:S05]  /*9ab0*/  @!P0 BRA `(.L_x_187) ;  /* 0xfffffffc00f08947 */ /* 0x008fea000383ffff */
[----:B------:R-:W-:Y:S05]  /*9ac0*/  BRA `(.L_x_188) ;  /* 0xffffffb0000c7947 */ /* 0x000fea000383ffff */
.L_x_88:
[----:B------:R-:W-:-:S07]  /*9ad0*/  MOV R0, UR21 ;  /* 0x0000001500007c02 */ /* 0x000fce0008000f00 */
.L_x_189:
[----:B--2---:R2:W3:Y:S02]  /*9ae0*/  SYNCS.PHASECHK.TRANS64.TRYWAIT P1, [R0+URZ+0x180], R2 ;  /* 0x00018002000075a7 */ /* 0x0044e400080211ff */
[----:B---3--:R-:W-:Y:S05]  /*9af0*/  @!P1 NANOSLEEP.SYNCS 0x989680 ;  /* 0x009896800000995d */ /* 0x008fea0003900000 */
[----:B------:R-:W3:Y:S02]  /*9b00*/  @!P1 SYNCS.PHASECHK.TRANS64 P1, [R0+URZ+0x180], R2 ;  /* 0x00018002000095a7 */ /* 0x000ee400080210ff */
[----:B---3--:R-:W-:Y:S05]  /*9b10*/  @!P1 BRA `(.L_x_189) ;  /* 0xfffffffc00f09947 */ /* 0x008fea000383ffff */
[----:B------:R-:W-:Y:S05]  /*9b20*/  BRA `(.L_x_190) ;  /* 0xffffffb000587947 */ /* 0x000fea000383ffff */
.L_x_93:
[----:B------:R-:W-:Y:S07]  /*9b30*/  MOV R0, UR31 ;  /* 0x0000001f00007c02 */ /* 0x000fee0008000f00 */
.L_x_191:
[----:B-1----:R1:W2:Y:S02]  /*9b40*/  SYNCS.PHASECHK.TRANS64.TRYWAIT P0, [R0+URZ+0x150], R3 ;  /* 0x00015003000075a7 */ /* 0x0022a400080011ff */
[----:B--2---:R-:W-:Y:S05]  /*9b50*/  @!P0 NANOSLEEP.SYNCS 0x989680 ;  /* 0x009896800000895d */ /* 0x004fea0003900000 */
[----:B------:R-:W2:Y:S02]  /*9b60*/  @!P0 SYNCS.PHASECHK.TRANS64 P0, [R0+URZ+0x150], R3 ;  /* 0x00015003000085a7 */ /* 0x000ea400080010ff */
[----:B--2---:R-:W-:Y:S05]  /*9b70*/  @!P0 BRA `(.L_x_191) ;  /* 0xfffffffc00f08947 */ /* 0x004fea000383ffff */
[----:B------:R-:W-:Y:S05]  /*9b80*/  BRA `(.L_x_192) ;  /* 0xffffffb400e47947 */ /* 0x000fea000383ffff */
.L_x_96:
[----:B------:R-:W-:Y:S07]  /*9b90*/  MOV R3, UR31 ;  /* 0x0000001f00037c02 */ /* 0x000fee0008000f00 */
.L_x_193:
[----:B-1----:R1:W2:Y:S02]  /*9ba0*/  SYNCS.PHASECHK.TRANS64.TRYWAIT P1, [R3+URZ+0x148], R8 ;  /* 0x00014808030075a7 */ /* 0x0022a400080211ff */
[----:B--2---:R-:W-:Y:S05]  /*9bb0*/  @!P1 NANOSLEEP.SYNCS 0x989680 ;  /* 0x009896800000995d */ /* 0x004fea0003900000 */
[----:B------:R-:W2:Y:S02]  /*9bc0*/  @!P1 SYNCS.PHASECHK.TRANS64 P1, [R3+URZ+0x148], R8 ;  /* 0x00014808030095a7 */ /* 0x000ea400080210ff */
[----:B--2---:R-:W-:Y:S05]  /*9bd0*/  @!P1 BRA `(.L_x_193) ;  /* 0xfffffffc00f09947 */ /* 0x004fea000383ffff */
[----:B------:R-:W-:Y:S05]  /*9be0*/  BRA `(.L_x_95) ;  /* 0xffffffbc00407947 */ /* 0x000fea000383ffff */
.L_x_99:
[----:B------:R-:W-:Y:S07]  /*9bf0*/  MOV R0, UR4 ;  /* 0x0000000400007c02 */ /* 0x000fee0008000f00 */
.L_x_194:
[----:B-1----:R1:W2:Y:S02]  /*9c00*/  SYNCS.PHASECHK.TRANS64.TRYWAIT P1, [R0+URZ+0x128], R3 ;  /* 0x00012803000075a7 */ /* 0x0022a400080211ff */
[----:B--2---:R-:W-:Y:S05]  /*9c10*/  @!P1 NANOSLEEP.SYNCS 0x989680 ;  /* 0x009896800000995d */ /* 0x004fea0003900000 */
[----:B------:R-:W2:Y:S02]  /*9c20*/  @!P1 SYNCS.PHASECHK.TRANS64 P1, [R0+URZ+0x128], R3 ;  /* 0x00012803000095a7 */ /* 0x000ea400080210ff */
[----:B--2---:R-:W-:Y:S05]  /*9c30*/  @!P1 BRA `(.L_x_194) ;  /* 0xfffffffc00f09947 */ /* 0x004fea000383ffff */
[----:B------:R-:W-:Y:S05]  /*9c40*/  BRA `(.L_x_195) ;  /* 0xffffffc000607947 */ /* 0x000fea000383ffff */
.L_x_100:
[----:B------:R-:W-:Y:S07]  /*9c50*/  MOV R0, UR5 ;  /* 0x0000000500007c02 */ /* 0x000fee0008000f00 */
.L_x_196:
[----:B-1----:R1:W2:Y:S02]  /*9c60*/  SYNCS.PHASECHK.TRANS64.TRYWAIT P0, [R0+URZ+0x128], R3 ;  /* 0x00012803000075a7 */ /* 0x0022a400080011ff */
[----:B--2---:R-:W-:Y:S05]  /*9c70*/  @!P0 NANOSLEEP.SYNCS 0x989680 ;  /* 0x009896800000895d */ /* 0x004fea0003900000 */
[----:B------:R-:W2:Y:S02]  /*9c80*/  @!P0 SYNCS.PHASECHK.TRANS64 P0, [R0+URZ+0x128], R3 ;  /* 0x00012803000085a7 */ /* 0x000ea400080010ff */
[----:B--2---:R-:W-:Y:S05]  /*9c90*/  @!P0 BRA `(.L_x_196) ;  /* 0xfffffffc00f08947 */ /* 0x004fea000383ffff */
[----:B------:R-:W-:Y:S05]  /*9ca0*/  BRA `(.L_x_197) ;  /* 0xffffffc000ec7947 */ /* 0x000fea000383ffff */
.L_x_102:
[----:B------:R-:W-:-:S07]  /*9cb0*/  MOV R0, UR4 ;  /* 0x0000000400007c02 */ /* 0x000fce0008000f00 */
.L_x_198:
[----:B-1----:R1:W2:Y:S02]  /*9cc0*/  SYNCS.PHASECHK.TRANS64.TRYWAIT P0, [R0+URZ], R2 ;  /* 0x00000002000075a7 */ /* 0x0022a400080011ff */
[----:B--2---:R-:W-:Y:S05]  /*9cd0*/  @!P0 NANOSLEEP.SYNCS 0x989680 ;  /* 0x009896800000895d */ /* 0x004fea0003900000 */
[----:B------:R-:W2:Y:S02]  /*9ce0*/  @!P0 SYNCS.PHASECHK.TRANS64 P0, [R0+URZ], R2 ;  /* 0x00000002000085a7 */ /* 0x000ea400080010ff */
[----:B--2---:R-:W-:Y:S05]  /*9cf0*/  @!P0 BRA `(.L_x_198) ;  /* 0xfffffffc00f08947 */ /* 0x004fea000383ffff */
[----:B------:R-:W-:Y:S05]  /*9d00*/  BRA `(.L_x_199) ;  /* 0xffffffc4009c7947 */ /* 0x000fea000383ffff */
.L_x_103:
[----:B------:R-:W-:-:S07]  /*9d10*/  MOV R0, UR5 ;  /* 0x0000000500007c02 */ /* 0x000fce0008000f00 */
.L_x_200:
[----:B-1----:R1:W2:Y:S02]  /*9d20*/  SYNCS.PHASECHK.TRANS64.TRYWAIT P0, [R0+URZ], R2 ;  /* 0x00000002000075a7 */ /* 0x0022a400080011ff */
[----:B--2---:R-:W-:Y:S05]  /*9d30*/  @!P0 NANOSLEEP.SYNCS 0x989680 ;  /* 0x009896800000895d */ /* 0x004fea0003900000 */
[----:B------:R-:W2:Y:S02]  /*9d40*/  @!P0 SYNCS.PHASECHK.TRANS64 P0, [R0+URZ], R2 ;  /* 0x00000002000085a7 */ /* 0x000ea400080010ff */
[----:B--2---:R-:W-:Y:S05]  /*9d50*/  @!P0 BRA `(.L_x_200) ;  /* 0xfffffffc00f08947 */ /* 0x004fea000383ffff */
[----:B------:R-:W-:Y:S05]  /*9d60*/  BRA `(.L_x_201) ;  /* 0xffffffc400a87947 */ /* 0x000fea000383ffff */
.L_x_105:
[----:B------:R-:W-:Y:S07]  /*9d70*/  MOV R0, UR50 ;  /* 0x0000003200007c02 */ /* 0x000fee0008000f00 */
.L_x_202:
[----:B-1----:R1:W2:Y:S02]  /*9d80*/  SYNCS.PHASECHK.TRANS64.TRYWAIT P0, [R0+URZ+0x150], R2 ;  /* 0x00015002000075a7 */ /* 0x0022a400080011ff */
[----:B--2---:R-:W-:Y:S05]  /*9d90*/  @!P0 NANOSLEEP.SYNCS 0x989680 ;  /* 0x009896800000895d */ /* 0x004fea0003900000 */
[----:B------:R-:W2:Y:S02]  /*9da0*/  @!P0 SYNCS.PHASECHK.TRANS64 P0, [R0+URZ+0x150], R2 ;  /* 0x00015002000085a7 */ /* 0x000ea400080010ff */
[----:B--2---:R-:W-:Y:S05]  /*9db0*/  @!P0 BRA `(.L_x_202) ;  /* 0xfffffffc00f08947 */ /* 0x004fea000383ffff */
[----:B------:R-:W-:Y:S05]  /*9dc0*/  BRA `(.L_x_203) ;  /* 0xffffffc800987947 */ /* 0x000fea000383ffff */
.L_x_115:
[----:B-1----:R1:W3:Y:S02]  /*9dd0*/  SYNCS.PHASECHK.TRANS64.TRYWAIT P1, [R0+URZ+0x110], R2 ;  /* 0x00011002000075a7 */ /* 0x0022e400080211ff */
[----:B---3--:R-:W-:Y:S05]  /*9de0*/  @!P1 NANOSLEEP.SYNCS 0x989680 ;  /* 0x009896800000995d */ /* 0x008fea0003900000 */
[----:B------:R-:W3:Y:S02]  /*9df0*/  @!P1 SYNCS.PHASECHK.TRANS64 P1, [R0+URZ+0x110], R2 ;  /* 0x00011002000095a7 */ /* 0x000ee400080210ff */
[----:B---3--:R-:W-:Y:S05]  /*9e00*/  @!P1 BRA `(.L_x_115) ;  /* 0xfffffffc00f09947 */ /* 0x008fea000383ffff */
[----:B------:R-:W-:Y:S05]  /*9e10*/  BRA `(.L_x_114) ;  /* 0xffffffdc001c7947 */ /* 0x000fea000383ffff */
.L_x_117:
[----:B-1----:R1:W4:Y:S02]  /*9e20*/  SYNCS.PHASECHK.TRANS64.TRYWAIT P0, [R57+URZ+0x160], R3 ;  /* 0x00016003390075a7 */ /* 0x00232400080011ff */
[----:B----4-:R-:W-:Y:S05]  /*9e30*/  @!P0 NANOSLEEP.SYNCS 0x989680 ;  /* 0x009896800000895d */ /* 0x010fea0003900000 */
[----:B------:R-:W4:Y:S02]  /*9e40*/  @!P0 SYNCS.PHASECHK.TRANS64 P0, [R57+URZ+0x160], R3 ;  /* 0x00016003390085a7 */ /* 0x000f2400080010ff */
[----:B----4-:R-:W-:Y:S05]  /*9e50*/  @!P0 BRA `(.L_x_117) ;  /* 0xfffffffc00f08947 */ /* 0x010fea000383ffff */
[----:B------:R-:W-:Y:S05]  /*9e60*/  BRA `(.L_x_116) ;  /* 0xffffffdc004c7947 */ /* 0x000fea000383ffff */
.L_x_128:
[----:B-1----:R1:W2:Y:S02]  /*9e70*/  SYNCS.PHASECHK.TRANS64.TRYWAIT P0, [R3+URZ+0x110], R27 ;  /* 0x0001101b030075a7 */ /* 0x0022a400080011ff */
[----:B--2---:R-:W-:Y:S05]  /*9e80*/  @!P0 NANOSLEEP.SYNCS 0x989680 ;  /* 0x009896800000895d */ /* 0x004fea0003900000 */
[----:B------:R-:W2:Y:S02]  /*9e90*/  @!P0 SYNCS.PHASECHK.TRANS64 P0, [R3+URZ+0x110], R27 ;  /* 0x0001101b030085a7 */ /* 0x000ea400080010ff */
[----:B--2---:R-:W-:Y:S05]  /*9ea0*/  @!P0 BRA `(.L_x_128) ;  /* 0xfffffffc00f08947 */ /* 0x004fea000383ffff */
[----:B------:R-:W-:Y:S05]  /*9eb0*/  BRA `(.L_x_127) ;  /* 0xffffffe400747947 */ /* 0x000fea000383ffff */
        .weak           $__internal_0_$__cuda_sm10x_tcgen05_guardrail_trap_col_being_dealloced_not_returned_by_alloc
        .type           $__internal_0_$__cuda_sm10x_tcgen05_guardrail_trap_col_being_dealloced_not_returned_by_alloc,@function
        .size           $__internal_0_$__cuda_sm10x_tcgen05_guardrail_trap_col_being_dealloced_not_returned_by_alloc,($__internal_1_$__cuda_sm10x_tcgen05_guardrail_trap_phase_invalid_during_alloc - $__internal_0_$__cuda_sm10x_tcgen05_guardrail_trap_col_being_dealloced_not_returned_by_alloc)
$__internal_0_$__cuda_sm10x_tcgen05_guardrail_trap_col_being_dealloced_not_returned_by_alloc:
[----:B------:R-:W-:Y:S05]  /*9ec0*/  BPT.TRAP 0x1 ;  /* 0x000000040000795c */ /* 0x000fea0000300000 */
[----:B------:R-:W-:-:S04]  /*9ed0*/  HFMA2 R3, -RZ, RZ, 0, 0 ;  /* 0x00000000ff037431 */ /* 0x000fc800000001ff */
[----:B------:R-:W-:Y:S05]  /*9ee0*/  RET.REL.NODEC R2 `(_ZN7cutlass13device_kernelINS_4conv6kernel13ConvUniversalINS1_16ConvProblemShapeILNS1_8OperatorE2ELi2EEENS1_10collective14CollectiveConvINS1_47MainloopSm100TmaUmmaWarpSpecializedImplicitGemmILS5_2ELi17ELi2ELi1ELi2EN4cute5tupleIJNSA_1CILi2EEENSC_ILi1EEESE_EEEEENSB_IJNSC_ILi128EEENSB_IJNSC_ILi64EEEEEESJ_EEENS_6half_tESL_NSA_8TiledMMAINSA_8MMA_AtomIJNSA_26SM100_MMA_F16BF16_2x1SM_SSISL_SL_fLi128ELi64ELNSA_4UMMA5MajorE1ELSQ_1ELNSP_7ScaleInE0ELSR_0EEEEEENSA_6LayoutINSB_IJSE_SE_SE_EEENSB_IJNSC_ILi0EEESW_SW_EEEEENSB_IJNSA_10UnderscoreESZ_SZ_EEEEENS7_6detail27Sm100ImplicitGemmTileTraitsINSA_18SM100_TMA_2SM_LOADENSA_14ComposedLayoutINSA_7SwizzleILi3ELi4ELi3EEENSA_18smem_ptr_flag_bitsILi16EEENSU_INSB_IJSI_NSC_ILi8EEEEEENSB_IJSE_SI_EEEEEEEvEENS13_INSA_25SM100_TMA_2SM_LOAD_IM2COLENS15_INS16_ILi2ELi4ELi3EEES19_NSU_INSB_IJNSC_ILi32EEES1A_EEENSB_IJSE_S1I_EEEEEEEvEEEENS_8epilogue10collective18CollectiveEpilogueINS1P_23Sm100TmaWarpSpecializedILi3ELi2ELi16ELb1ELb0EEEJNSB_IJSI_SJ_SJ_EEENSB_IJNSU_ISI_SE_EENSU_INSB_IJNSC_ILi16EEESD_EEES1K_EEEEESL_NSB_IJlNSB_IJSE_llEEESW_EEESL_S21_NS1P_6fusion15FusionCallbacksIS1T_NS22_17LinearCombinationISL_fSL_fLNS_15FloatRoundStyleE2EEES1U_S1Z_JEEENSA_5SM1004TMEM4LOAD26SM100_TMEM_LOAD_32dp32b16xENSA_13SM90_TMA_LOADENS15_INS16_ILi1ELi4ELi3EEES19_NSU_INSB_IJS1A_S1W_EEENSB_IJS1W_SE_EEEEEEENSA_39AutoVectorizingCopyWithAssumedAlignmentILi128EEENSA_14SM90_TMA_STOREES2H_S2J_S2J_EEEvvEEEEvNT_6ParamsE) ;  /* 0xffffff6002447950 */ /* 0x000fea0003c3ffff */
        .weak           $__internal_1_$__cuda_sm10x_tcgen05_guardrail_trap_phase_invalid_during_alloc
        .type           $__internal_1_$__cuda_sm10x_tcgen05_guardrail_trap_phase_invalid_during_alloc,@function
        .size           $__internal_1_$__cuda_sm10x_tcgen05_guardrail_trap_phase_invalid_during_alloc,($__internal_2_$__cuda_sm10x_tcgen05_guardrail_trap_unallocated_columns_being_dealloced - $__internal_1_$__cuda_sm10x_tcgen05_guardrail_trap_phase_invalid_during_alloc)
$__internal_1_$__cuda_sm10x_tcgen05_guardrail_trap_phase_invalid_during_alloc:
[----:B------:R-:W-:Y:S05]  /*9ef0*/  BPT.TRAP 0x1 ;  /* 0x000000040000795c */ /* 0x000fea0000300000 */
[----:B------:R-:W-:-:S04]  /*9f00*/  MOV R5, 0x0 ;  /* 0x0000000000057802 */ /* 0x000fc80000000f00 */
[----:B------:R-:W-:Y:S05]  /*9f10*/  RET.REL.NODEC R4 `(_ZN7cutlass13device_kernelINS_4conv6kernel13ConvUniversalINS1_16ConvProblemShapeILNS1_8OperatorE2ELi2EEENS1_10collective14CollectiveConvINS1_47MainloopSm100TmaUmmaWarpSpecializedImplicitGemmILS5_2ELi17ELi2ELi1ELi2EN4cute5tupleIJNSA_1CILi2EEENSC_ILi1EEESE_EEEEENSB_IJNSC_ILi128EEENSB_IJNSC_ILi64EEEEEESJ_EEENS_6half_tESL_NSA_8TiledMMAINSA_8MMA_AtomIJNSA_26SM100_MMA_F16BF16_2x1SM_SSISL_SL_fLi128ELi64ELNSA_4UMMA5MajorE1ELSQ_1ELNSP_7ScaleInE0ELSR_0EEEEEENSA_6LayoutINSB_IJSE_SE_SE_EEENSB_IJNSC_ILi0EEESW_SW_EEEEENSB_IJNSA_10UnderscoreESZ_SZ_EEEEENS7_6detail27Sm100ImplicitGemmTileTraitsINSA_18SM100_TMA_2SM_LOADENSA_14ComposedLayoutINSA_7SwizzleILi3ELi4ELi3EEENSA_18smem_ptr_flag_bitsILi16EEENSU_INSB_IJSI_NSC_ILi8EEEEEENSB_IJSE_SI_EEEEEEEvEENS13_INSA_25SM100_TMA_2SM_LOAD_IM2COLENS15_INS16_ILi2ELi4ELi3EEES19_NSU_INSB_IJNSC_ILi32EEES1A_EEENSB_IJSE_S1I_EEEEEEEvEEEENS_8epilogue10collective18CollectiveEpilogueINS1P_23Sm100TmaWarpSpecializedILi3ELi2ELi16ELb1ELb0EEEJNSB_IJSI_SJ_SJ_EEENSB_IJNSU_ISI_SE_EENSU_INSB_IJNSC_ILi16EEESD_EEES1K_EEEEESL_NSB_IJlNSB_IJSE_llEEESW_EEESL_S21_NS1P_6fusion15FusionCallbacksIS1T_NS22_17LinearCombinationISL_fSL_fLNS_15FloatRoundStyleE2EEES1U_S1Z_JEEENSA_5SM1004TMEM4LOAD26SM100_TMEM_LOAD_32dp32b16xENSA_13SM90_TMA_LOADENS15_INS16_ILi1ELi4ELi3EEES19_NSU_INSB_IJS1A_S1W_EEENSB_IJS1W_SE_EEEEEEENSA_39AutoVectorizingCopyWithAssumedAlignmentILi128EEENSA_14SM90_TMA_STOREES2H_S2J_S2J_EEEvvEEEEvNT_6ParamsE) ;  /* 0xffffff6004387950 */ /* 0x000fea0003c3ffff */
        .weak           $__internal_2_$__cuda_sm10x_tcgen05_guardrail_trap_unallocated_columns_being_dealloced
        .type           $__internal_2_$__cuda_sm10x_tcgen05_guardrail_trap_unallocated_columns_being_dealloced,@function
        .size           $__internal_2_$__cuda_sm10x_tcgen05_guardrail_trap_unallocated_columns_being_dealloced,(.L_x_205 - $__internal_2_$__cuda_sm10x_tcgen05_guardrail_trap_unallocated_columns_being_dealloced)
$__internal_2_$__cuda_sm10x_tcgen05_guardrail_trap_unallocated_columns_being_dealloced:
[----:B------:R-:W-:Y:S05]  /*9f20*/  BPT.TRAP 0x1 ;  /* 0x000000040000795c */ /* 0x000fea0000300000 */
[----:B------:R-:W-:-:S04]  /*9f30*/  HFMA2 R3, -RZ, RZ, 0, 0 ;  /* 0x00000000ff037431 */ /* 0x000fc800000001ff */
[----:B------:R-:W-:Y:S05]  /*9f40*/  RET.REL.NODEC R2 `(_ZN7cutlass13device_kernelINS_4conv6kernel13ConvUniversalINS1_16ConvProblemShapeILNS1_8OperatorE2ELi2EEENS1_10collective14CollectiveConvINS1_47MainloopSm100TmaUmmaWarpSpecializedImplicitGemmILS5_2ELi17ELi2ELi1ELi2EN4cute5tupleIJNSA_1CILi2EEENSC_ILi1EEESE_EEEEENSB_IJNSC_ILi128EEENSB_IJNSC_ILi64EEEEEESJ_EEENS_6half_tESL_NSA_8TiledMMAINSA_8MMA_AtomIJNSA_26SM100_MMA_F16BF16_2x1SM_SSISL_SL_fLi128ELi64ELNSA_4UMMA5MajorE1ELSQ_1ELNSP_7ScaleInE0ELSR_0EEEEEENSA_6LayoutINSB_IJSE_SE_SE_EEENSB_IJNSC_ILi0EEESW_SW_EEEEENSB_IJNSA_10UnderscoreESZ_SZ_EEEEENS7_6detail27Sm100ImplicitGemmTileTraitsINSA_18SM100_TMA_2SM_LOADENSA_14ComposedLayoutINSA_7SwizzleILi3ELi4ELi3EEENSA_18smem_ptr_flag_bitsILi16EEENSU_INSB_IJSI_NSC_ILi8EEEEEENSB_IJSE_SI_EEEEEEEvEENS13_INSA_25SM100_TMA_2SM_LOAD_IM2COLENS15_INS16_ILi2ELi4ELi3EEES19_NSU_INSB_IJNSC_ILi32EEES1A_EEENSB_IJSE_S1I_EEEEEEEvEEEENS_8epilogue10collective18CollectiveEpilogueINS1P_23Sm100TmaWarpSpecializedILi3ELi2ELi16ELb1ELb0EEEJNSB_IJSI_SJ_SJ_EEENSB_IJNSU_ISI_SE_EENSU_INSB_IJNSC_ILi16EEESD_EEES1K_EEEEESL_NSB_IJlNSB_IJSE_llEEESW_EEESL_S21_NS1P_6fusion15FusionCallbacksIS1T_NS22_17LinearCombinationISL_fSL_fLNS_15FloatRoundStyleE2EEES1U_S1Z_JEEENSA_5SM1004TMEM4LOAD26SM100_TMEM_LOAD_32dp32b16xENSA_13SM90_TMA_LOADENS15_INS16_ILi1ELi4ELi3EEES19_NSU_INSB_IJS1A_S1W_EEENSB_IJS1W_SE_EEEEEEENSA_39AutoVectorizingCopyWithAssumedAlignmentILi128EEENSA_14SM90_TMA_STOREES2H_S2J_S2J_EEEvvEEEEvNT_6ParamsE) ;  /* 0xffffff60022c7950 */ /* 0x000fea0003c3ffff */
.L_x_204:
[----:B------:R-:W-:-:S00]  /*9f50*/  BRA `(.L_x_204) ;  /* 0xfffffffc00fc7947 */ /* 0x000fc0000383ffff */
[----:B------:R-:W-:-:S00]  /*9f60*/  NOP ;  /* 0x0000000000007918 */ /* 0x000fc00000000000 */
        /* <DEDUP_REMOVED lines=9> */
.L_x_205:


//--------------------- .nv.global.init           --------------------------
	.section	.nv.global.init,"aw",@progbits
.nv.global.init:
	.type		$str$29,@object
	.size		$str$29,($str$30 - $str$29)
$str$29:
        /*0000*/ 	.byte	0x28, 0x61, 0x64, 0x64, 0x72, 0x65, 0x73, 0x73, 0x20, 0x26, 0x20, 0x6d, 0x61, 0x73, 0x6b, 0x29
        /*0010*/ 	.byte	0x20, 0x3d, 0x3d, 0x20, 0x30, 0x00
	.type		$str$30,@object
	.size		$str$30,($str$28 - $str$30)
$str$30:
        /*0016*/ 	.byte	0x2f, 0x74, 0x6d, 0x70, 0x2f, 0x63, 0x75, 0x74, 0x6c, 0x61, 0x73, 0x73, 0x5f, 0x73, 0x77, 0x65
        /*0026*/ 	.byte	0x65, 0x70, 0x5f, 0x73, 0x72, 0x63, 0x2f, 0x69, 0x6e, 0x63, 0x6c, 0x75, 0x64, 0x65, 0x2f, 0x63
        /*0036*/ 	.byte	0x75, 0x74, 0x65, 0x2f, 0x70, 0x6f, 0x69, 0x6e, 0x74, 0x65, 0x72, 0x5f, 0x66, 0x6c, 0x61, 0x67
        /*0046*/ 	.byte	0x67, 0x65, 0x64, 0x2e, 0x68, 0x70, 0x70, 0x00
	.type		$str$28,@object
	.size		$str$28,($str$27 - $str$28)
$str$28:
        /*004e*/ 	.byte	0x2f, 0x74, 0x6d, 0x70, 0x2f, 0x63, 0x75, 0x74, 0x6c, 0x61, 0x73, 0x73, 0x5f, 0x73, 0x77, 0x65
        /*005e*/ 	.byte	0x65, 0x70, 0x5f, 0x73, 0x72, 0x63, 0x2f, 0x69, 0x6e, 0x63, 0x6c, 0x75, 0x64, 0x65, 0x2f, 0x63
        /*006e*/ 	.byte	0x75, 0x74, 0x65, 0x2f, 0x61, 0x74, 0x6f, 0x6d, 0x2f, 0x63, 0x6f, 0x70, 0x79, 0x5f, 0x74, 0x72
        /*007e*/ 	.byte	0x61, 0x69, 0x74, 0x73, 0x5f, 0x73, 0x6d, 0x31, 0x30, 0x30, 0x2e, 0x68, 0x70, 0x70, 0x00
	.type		$str$27,@object
	.size		$str$27,(__unnamed_1 - $str$27)
$str$27:
        /*008d*/ 	.byte	0x28, 0x28, 0x75, 0x69, 0x6e, 0x74, 0x33, 0x32, 0x5f, 0x74, 0x28, 0x74, 0x68, 0x72, 0x65, 0x61
        /*009d*/ 	.byte	0x64, 0x49, 0x64, 0x78, 0x2e, 0x78, 0x29, 0x20, 0x2f, 0x20, 0x33, 0x32, 0x29, 0x20, 0x25, 0x20
        /*00ad*/ 	.byte	0x34, 0x29, 0x20, 0x3d, 0x3d, 0x20, 0x28, 0x28, 0x28, 0x74, 0x6d, 0x65, 0x6d, 0x5f, 0x61, 0x64
        /*00bd*/ 	.byte	0x64, 0x72, 0x20, 0x3e, 0x3e, 0x20, 0x31, 0x36, 0x29, 0x20, 0x2f, 0x20, 0x33, 0x32, 0x29, 0x20
        /*00cd*/ 	.byte	0x25, 0x20, 0x34, 0x29, 0x00
	.type		__unnamed_1,@object
	.size		__unnamed_1,(__unnamed_2 - __unnamed_1)
__unnamed_1:
        /*00d2*/ 	.byte	0x61, 0x75, 0x74, 0x6f, 0x20, 0x63, 0x75, 0x74, 0x65, 0x3a, 0x3a, 0x61, 0x73, 0x5f, 0x70, 0x6f
        /* <DEDUP_REMOVED lines=24> */
        /*0262*/ 	.byte	0x34, 0x38, 0x3e, 0x3e, 0x3e, 0x3e, 0x5d, 0x00
	.type		__unnamed_2,@object
	.size		__unnamed_2,(.L_2 - __unnamed_2)
__unnamed_2:
        /* <DEDUP_REMOVED lines=40> */
        /*04ea*/ 	.byte	0x3a, 0x3a, 0x43, 0x3c, 0x30, 0x3e, 0x3e, 0x3e, 0x3e, 0x5d, 0x00
.L_2:


//--------------------- .nv.shared._ZN7cutlass13device_kernelINS_4conv6kernel13ConvUniversalINS1_16ConvProblemShapeILNS1_8OperatorE2ELi2EEENS1_10collective14CollectiveConvINS1_47MainloopSm100TmaUmmaWarpSpecializedImplicitGemmILS5_2ELi17ELi2ELi1ELi2EN4cute5tupleIJNSA_1CILi2EEENSC_ILi1EEESE_EEEEENSB_IJNSC_ILi128EEENSB_IJNSC_ILi64EEEEEESJ_EEENS_6half_tESL_NSA_8TiledMMAINSA_8MMA_AtomIJNSA_26SM100_MMA_F16BF16_2x1SM_SSISL_SL_fLi128ELi64ELNSA_4UMMA5MajorE1ELSQ_1ELNSP_7ScaleInE0ELSR_0EEEEEENSA_6LayoutINSB_IJSE_SE_SE_EEENSB_IJNSC_ILi0EEESW_SW_EEEEENSB_IJNSA_10UnderscoreESZ_SZ_EEEEENS7_6detail27Sm100ImplicitGemmTileTraitsINSA_18SM100_TMA_2SM_LOADENSA_14ComposedLayoutINSA_7SwizzleILi3ELi4ELi3EEENSA_18smem_ptr_flag_bitsILi16EEENSU_INSB_IJSI_NSC_ILi8EEEEEENSB_IJSE_SI_EEEEEEEvEENS13_INSA_25SM100_TMA_2SM_LOAD_IM2COLENS15_INS16_ILi2ELi4ELi3EEES19_NSU_INSB_IJNSC_ILi32EEES1A_EEENSB_IJSE_S1I_EEEEEEEvEEEENS_8epilogue10collective18CollectiveEpilogueINS1P_23Sm100TmaWarpSpecializedILi3ELi2ELi16ELb1ELb0EEEJNSB_IJSI_SJ_SJ_EEENSB_IJNSU_ISI_SE_EENSU_INSB_IJNSC_ILi16EEESD_EEES1K_EEEEESL_NSB_IJlNSB_IJSE_llEEESW_EEESL_S21_NS1P_6fusion15FusionCallbacksIS1T_NS22_17LinearCombinationISL_fSL_fLNS_15FloatRoundStyleE2EEES1U_S1Z_JEEENSA_5SM1004TMEM4LOAD26SM100_TMEM_LOAD_32dp32b16xENSA_13SM90_TMA_LOADENS15_INS16_ILi1ELi4ELi3EEES19_NSU_INSB_IJS1A_S1W_EEENSB_IJS1W_SE_EEEEEEENSA_39AutoVectorizingCopyWithAssumedAlignmentILi128EEENSA_14SM90_TMA_STOREES2H_S2J_S2J_EEEvvEEEEvNT_6ParamsE --------------------------
	.section	.nv.shared._ZN7cutlass13device_kernelINS_4conv6kernel13ConvUniversalINS1_16ConvProblemShapeILNS1_8OperatorE2ELi2EEENS1_10collective14CollectiveConvINS1_47MainloopSm100TmaUmmaWarpSpecializedImplicitGemmILS5_2ELi17ELi2ELi1ELi2EN4cute5tupleIJNSA_1CILi2EEENSC_ILi1EEESE_EEEEENSB_IJNSC_ILi128EEENSB_IJNSC_ILi64EEEEEESJ_EEENS_6half_tESL_NSA_8TiledMMAINSA_8MMA_AtomIJNSA_26SM100_MMA_F16BF16_2x1SM_SSISL_SL_fLi128ELi64ELNSA_4UMMA5MajorE1ELSQ_1ELNSP_7ScaleInE0ELSR_0EEEEEENSA_6LayoutINSB_IJSE_SE_SE_EEENSB_IJNSC_ILi0EEESW_SW_EEEEENSB_IJNSA_10UnderscoreESZ_SZ_EEEEENS7_6detail27Sm100ImplicitGemmTileTraitsINSA_18SM100_TMA_2SM_LOADENSA_14ComposedLayoutINSA_7SwizzleILi3ELi4ELi3EEENSA_18smem_ptr_flag_bitsILi16EEENSU_INSB_IJSI_NSC_ILi8EEEEEENSB_IJSE_SI_EEEEEEEvEENS13_INSA_25SM100_TMA_2SM_LOAD_IM2COLENS15_INS16_ILi2ELi4ELi3EEES19_NSU_INSB_IJNSC_ILi32EEES1A_EEENSB_IJSE_S1I_EEEEEEEvEEEENS_8epilogue10collective18CollectiveEpilogueINS1P_23Sm100TmaWarpSpecializedILi3ELi2ELi16ELb1ELb0EEEJNSB_IJSI_SJ_SJ_EEENSB_IJNSU_ISI_SE_EENSU_INSB_IJNSC_ILi16EEESD_EEES1K_EEEEESL_NSB_IJlNSB_IJSE_llEEESW_EEESL_S21_NS1P_6fusion15FusionCallbacksIS1T_NS22_17LinearCombinationISL_fSL_fLNS_15FloatRoundStyleE2EEES1U_S1Z_JEEENSA_5SM1004TMEM4LOAD26SM100_TMEM_LOAD_32dp32b16xENSA_13SM90_TMA_LOADENS15_INS16_ILi1ELi4ELi3EEES19_NSU_INSB_IJS1A_S1W_EEENSB_IJS1W_SE_EEEEEEENSA_39AutoVectorizingCopyWithAssumedAlignmentILi128EEENSA_14SM90_TMA_STOREES2H_S2J_S2J_EEEvvEEEEvNT_6ParamsE,"aw",@nobits
	.sectionflags	@""
	.align	16
	.zero		1024


//--------------------- .nv.shared.reserved.0     --------------------------
	.section	.nv.shared.reserved.0,"aw",@nobits
	.weak		__nv_reservedSMEM_offset_0_alias
	.size		__nv_reservedSMEM_offset_0_alias, 0, 64
	.other		__nv_reservedSMEM_offset_0_alias,@"STO_CUDA_RESERVED_SHARED STV_DEFAULT"
__nv_reservedSMEM_offset_0_alias:
	.zero		0
.nv.shared.reserved.0:
	.zero		64
	.weak		__nv_reservedSMEM_tcgen05_partition
	.type		__nv_reservedSMEM_tcgen05_partition,@object
	.size		__nv_reservedSMEM_tcgen05_partition,(.L_0 - __nv_reservedSMEM_tcgen05_partition)
__nv_reservedSMEM_tcgen05_partition:
	.zero		32
.L_0:


//--------------------- .nv.global                --------------------------
	.section	.nv.global,"aw",@nobits
.nv.global:
	.type		_ZN39_INTERNAL_b12d40f0_4_k_cu_d03983c5_33964cute1_E,@object
	.size		_ZN39_INTERNAL_b12d40f0_4_k_cu_d03983c5_33964cute1_E,(_ZN39_INTERNAL_b12d40f0_4_k_cu_d03983c5_33964cuda3std3__45__cpo6cbeginE - _ZN39_INTERNAL_b12d40f0_4_k_cu_d03983c5_33964cute1_E)
_ZN39_INTERNAL_b12d40f0_4_k_cu_d03983c5_33964cute1_E:
	.zero		1
	.type		_ZN39_INTERNAL_b12d40f0_4_k_cu_d03983c5_33964cuda3std3__45__cpo6cbeginE,@object
	.size		_ZN39_INTERNAL_b12d40f0_4_k_cu_d03983c5_33964cuda3std3__45__cpo6cbeginE,(_ZN39_INTERNAL_b12d40f0_4_k_cu_d03983c5_33964cuda3std3__48in_placeE - _ZN39_INTERNAL_b12d40f0_4_k_cu_d03983c5_33964cuda3std3__45__cpo6cbeginE)
_ZN39_INTERNAL_b12d40f0_4_k_cu_d03983c5_33964cuda3std3__45__cpo6cbeginE:
	.zero		1
	.type		_ZN39_INTERNAL_b12d40f0_4_k_cu_d03983c5_33964cuda3std3__48in_placeE,@object
	.size		_ZN39_INTERNAL_b12d40f0_4_k_cu_d03983c5_33964cuda3std3__48in_placeE,(_ZN39_INTERNAL_b12d40f0_4_k_cu_d03983c5_33964cuda3std6ranges3__45__cpo9iter_moveE - _ZN39_INTERNAL_b12d40f0_4_k_cu_d03983c5_33964cuda3std3__48in_placeE)
_ZN39_INTERNAL_b12d40f0_4_k_cu_d03983c5_33964cuda3std3__48in_placeE:
	.zero		1
	.type		_ZN39_INTERNAL_b12d40f0_4_k_cu_d03983c5_33964cuda3std6ranges3__45__cpo9iter_moveE,@object
	.size		_ZN39_INTERNAL_b12d40f0_4_k_cu_d03983c5_33964cuda3std6ranges3__45__cpo9iter_moveE,(_ZN39_INTERNAL_b12d40f0_4_k_cu_d03983c5_33964cuda3std3__45__cpo5beginE - _ZN39_INTERNAL_b12d40f0_4_k_cu_d03983c5_33964cuda3std6ranges3__45__cpo9iter_moveE)
_ZN39_INTERNAL_b12d40f0_4_k_cu_d03983c5_33964cuda3std6ranges3__45__cpo9iter_moveE:
	.zero		1
	.type		_ZN39_INTERNAL_b12d40f0_4_k_cu_d03983c5_33964cuda3std3__45__cpo5beginE,@object
	.size		_ZN39_INTERNAL_b12d40f0_4_k_cu_d03983c5_33964cuda3std3__45__cpo5beginE,(_ZN39_INTERNAL_b12d40f0_4_k_cu_d03983c5_33964cuda3std3__441_GLOBAL__N__b12d40f0_4_k_cu_d03983c5_33966ignoreE - _ZN39_INTERNAL_b12d40f0_4_k_cu_d03983c5_33964cuda3std3__45__cpo5beginE)
_ZN39_INTERNAL_b12d40f0_4_k_cu_d03983c5_33964cuda3std3__45__cpo5beginE:
	.zero		1
	.type		_ZN39_INTERNAL_b12d40f0_4_k_cu_d03983c5_33964cuda3std3__441_GLOBAL__N__b12d40f0_4_k_cu_d03983c5_33966ignoreE,@object
	.size		_ZN39_INTERNAL_b12d40f0_4_k_cu_d03983c5_33964cuda3std3__441_GLOBAL__N__b12d40f0_4_k_cu_d03983c5_33966ignoreE,(_ZN39_INTERNAL_b12d40f0_4_k_cu_d03983c5_33964cute7productE - _ZN39_INTERNAL_b12d40f0_4_k_cu_d03983c5_33964cuda3std3__441_GLOBAL__N__b12d40f0_4_k_cu_d03983c5_33966ignoreE)
_ZN39_INTERNAL_b12d40f0_4_k_cu_d03983c5_33964cuda3std3__441_GLOBAL__N__b12d40f0_4_k_cu_d03983c5_33966ignoreE:
	.zero		1
	.type		_ZN39_INTERNAL_b12d40f0_4_k_cu_d03983c5_33964cute7productE,@object
	.size		_ZN39_INTERNAL_b12d40f0_4_k_cu_d03983c5_33964cute7productE,(_ZN39_INTERNAL_b12d40f0_4_k_cu_d03983c5_33964cuda3std3__45__cpo3endE - _ZN39_INTERNAL_b12d40f0_4_k_cu_d03983c5_33964cute7productE)
_ZN39_INTERNAL_b12d40f0_4_k_cu_d03983c5_33964cute7productE:
	.zero		1
	.type		_ZN39_INTERNAL_b12d40f0_4_k_cu_d03983c5_33964cuda3std3__45__cpo3endE,@object
	.size		_ZN39_INTERNAL_b12d40f0_4_k_cu_d03983c5_33964cuda3std3__45__cpo3endE,(_ZN39_INTERNAL_b12d40f0_4_k_cu_d03983c5_33964cuda3std3__419piecewise_constructE - _ZN39_INTERNAL_b12d40f0_4_k_cu_d03983c5_33964cuda3std3__45__cpo3endE)
_ZN39_INTERNAL_b12d40f0_4_k_cu_d03983c5_33964cuda3std3__45__cpo3endE:
	.zero		1
	.type		_ZN39_INTERNAL_b12d40f0_4_k_cu_d03983c5_33964cuda3std3__419piecewise_constructE,@object
	.size		_ZN39_INTERNAL_b12d40f0_4_k_cu_d03983c5_33964cuda3std3__419piecewise_constructE,(_ZN39_INTERNAL_b12d40f0_4_k_cu_d03983c5_33964cuda3std3__45__cpo4cendE - _ZN39_INTERNAL_b12d40f0_4_k_cu_d03983c5_33964cuda3std3__419piecewise_constructE)
_ZN39_INTERNAL_b12d40f0_4_k_cu_d03983c5_33964cuda3std3__419piecewise_constructE:
	.zero		1
	.type		_ZN39_INTERNAL_b12d40f0_4_k_cu_d03983c5_33964cuda3std3__45__cpo4cendE,@object
	.size		_ZN39_INTERNAL_b12d40f0_4_k_cu_d03983c5_33964cuda3std3__45__cpo4cendE,(_ZN39_INTERNAL_b12d40f0_4_k_cu_d03983c5_33964cuda3std6ranges3__45__cpo4swapE - _ZN39_INTERNAL_b12d40f0_4_k_cu_d03983c5_33964cuda3std3__45__cpo4cendE)
_ZN39_INTERNAL_b12d40f0_4_k_cu_d03983c5_33964cuda3std3__45__cpo4cendE:
	.zero		1
	.type		_ZN39_INTERNAL_b12d40f0_4_k_cu_d03983c5_33964cuda3std6ranges3__45__cpo4swapE,@object
	.size		_ZN39_INTERNAL_b12d40f0_4_k_cu_d03983c5_33964cuda3std6ranges3__45__cpo4swapE,(.L_10 - _ZN39_INTERNAL_b12d40f0_4_k_cu_d03983c5_33964cuda3std6ranges3__45__cpo4swapE)
_ZN39_INTERNAL_b12d40f0_4_k_cu_d03983c5_33964cuda3std6ranges3__45__cpo4swapE:
	.zero		1
.L_10:


//--------------------- .nv.constant0._ZN7cutlass13device_kernelINS_4conv6kernel13ConvUniversalINS1_16ConvProblemShapeILNS1_8OperatorE2ELi2EEENS1_10collective14CollectiveConvINS1_47MainloopSm100TmaUmmaWarpSpecializedImplicitGemmILS5_2ELi17ELi2ELi1ELi2EN4cute5tupleIJNSA_1CILi2EEENSC_ILi1EEESE_EEEEENSB_IJNSC_ILi128EEENSB_IJNSC_ILi64EEEEEESJ_EEENS_6half_tESL_NSA_8TiledMMAINSA_8MMA_AtomIJNSA_26SM100_MMA_F16BF16_2x1SM_SSISL_SL_fLi128ELi64ELNSA_4UMMA5MajorE1ELSQ_1ELNSP_7ScaleInE0ELSR_0EEEEEENSA_6LayoutINSB_IJSE_SE_SE_EEENSB_IJNSC_ILi0EEESW_SW_EEEEENSB_IJNSA_10UnderscoreESZ_SZ_EEEEENS7_6detail27Sm100ImplicitGemmTileTraitsINSA_18SM100_TMA_2SM_LOADENSA_14ComposedLayoutINSA_7SwizzleILi3ELi4ELi3EEENSA_18smem_ptr_flag_bitsILi16EEENSU_INSB_IJSI_NSC_ILi8EEEEEENSB_IJSE_SI_EEEEEEEvEENS13_INSA_25SM100_TMA_2SM_LOAD_IM2COLENS15_INS16_ILi2ELi4ELi3EEES19_NSU_INSB_IJNSC_ILi32EEES1A_EEENSB_IJSE_S1I_EEEEEEEvEEEENS_8epilogue10collective18CollectiveEpilogueINS1P_23Sm100TmaWarpSpecializedILi3ELi2ELi16ELb1ELb0EEEJNSB_IJSI_SJ_SJ_EEENSB_IJNSU_ISI_SE_EENSU_INSB_IJNSC_ILi16EEESD_EEES1K_EEEEESL_NSB_IJlNSB_IJSE_llEEESW_EEESL_S21_NS1P_6fusion15FusionCallbacksIS1T_NS22_17LinearCombinationISL_fSL_fLNS_15FloatRoundStyleE2EEES1U_S1Z_JEEENSA_5SM1004TMEM4LOAD26SM100_TMEM_LOAD_32dp32b16xENSA_13SM90_TMA_LOADENS15_INS16_ILi1ELi4ELi3EEES19_NSU_INSB_IJS1A_S1W_EEENSB_IJS1W_SE_EEEEEEENSA_39AutoVectorizingCopyWithAssumedAlignmentILi128EEENSA_14SM90_TMA_STOREES2H_S2J_S2J_EEEvvEEEEvNT_6ParamsE --------------------------
	.section	.nv.constant0._ZN7cutlass13device_kernelINS_4conv6kernel13ConvUniversalINS1_16ConvProblemShapeILNS1_8OperatorE2ELi2EEENS1_10collective14CollectiveConvINS1_47MainloopSm100TmaUmmaWarpSpecializedImplicitGemmILS5_2ELi17ELi2ELi1ELi2EN4cute5tupleIJNSA_1CILi2EEENSC_ILi1EEESE_EEEEENSB_IJNSC_ILi128EEENSB_IJNSC_ILi64EEEEEESJ_EEENS_6half_tESL_NSA_8TiledMMAINSA_8MMA_AtomIJNSA_26SM100_MMA_F16BF16_2x1SM_SSISL_SL_fLi128ELi64ELNSA_4UMMA5MajorE1ELSQ_1ELNSP_7ScaleInE0ELSR_0EEEEEENSA_6LayoutINSB_IJSE_SE_SE_EEENSB_IJNSC_ILi0EEESW_SW_EEEEENSB_IJNSA_10UnderscoreESZ_SZ_EEEEENS7_6detail27Sm100ImplicitGemmTileTraitsINSA_18SM100_TMA_2SM_LOADENSA_14ComposedLayoutINSA_7SwizzleILi3ELi4ELi3EEENSA_18smem_ptr_flag_bitsILi16EEENSU_INSB_IJSI_NSC_ILi8EEEEEENSB_IJSE_SI_EEEEEEEvEENS13_INSA_25SM100_TMA_2SM_LOAD_IM2COLENS15_INS16_ILi2ELi4ELi3EEES19_NSU_INSB_IJNSC_ILi32EEES1A_EEENSB_IJSE_S1I_EEEEEEEvEEEENS_8epilogue10collective18CollectiveEpilogueINS1P_23Sm100TmaWarpSpecializedILi3ELi2ELi16ELb1ELb0EEEJNSB_IJSI_SJ_SJ_EEENSB_IJNSU_ISI_SE_EENSU_INSB_IJNSC_ILi16EEESD_EEES1K_EEEEESL_NSB_IJlNSB_IJSE_llEEESW_EEESL_S21_NS1P_6fusion15FusionCallbacksIS1T_NS22_17LinearCombinationISL_fSL_fLNS_15FloatRoundStyleE2EEES1U_S1Z_JEEENSA_5SM1004TMEM4LOAD26SM100_TMEM_LOAD_32dp32b16xENSA_13SM90_TMA_LOADENS15_INS16_ILi1ELi4ELi3EEES19_NSU_INSB_IJS1A_S1W_EEENSB_IJS1W_SE_EEEEEEENSA_39AutoVectorizingCopyWithAssumedAlignmentILi128EEENSA_14SM90_TMA_STOREES2H_S2J_S2J_EEEvvEEEEvNT_6ParamsE,"a",@progbits
	.sectionflags	@""
	.align	4
.nv.constant0._ZN7cutlass13device_kernelINS_4conv6kernel13ConvUniversalINS1_16ConvProblemShapeILNS1_8OperatorE2ELi2EEENS1_10collective14CollectiveConvINS1_47MainloopSm100TmaUmmaWarpSpecializedImplicitGemmILS5_2ELi17ELi2ELi1ELi2EN4cute5tupleIJNSA_1CILi2EEENSC_ILi1EEESE_EEEEENSB_IJNSC_ILi128EEENSB_IJNSC_ILi64EEEEEESJ_EEENS_6half_tESL_NSA_8TiledMMAINSA_8MMA_AtomIJNSA_26SM100_MMA_F16BF16_2x1SM_SSISL_SL_fLi128ELi64ELNSA_4UMMA5MajorE1ELSQ_1ELNSP_7ScaleInE0ELSR_0EEEEEENSA_6LayoutINSB_IJSE_SE_SE_EEENSB_IJNSC_ILi0EEESW_SW_EEEEENSB_IJNSA_10UnderscoreESZ_SZ_EEEEENS7_6detail27Sm100ImplicitGemmTileTraitsINSA_18SM100_TMA_2SM_LOADENSA_14ComposedLayoutINSA_7SwizzleILi3ELi4ELi3EEENSA_18smem_ptr_flag_bitsILi16EEENSU_INSB_IJSI_NSC_ILi8EEEEEENSB_IJSE_SI_EEEEEEEvEENS13_INSA_25SM100_TMA_2SM_LOAD_IM2COLENS15_INS16_ILi2ELi4ELi3EEES19_NSU_INSB_IJNSC_ILi32EEES1A_EEENSB_IJSE_S1I_EEEEEEEvEEEENS_8epilogue10collective18CollectiveEpilogueINS1P_23Sm100TmaWarpSpecializedILi3ELi2ELi16ELb1ELb0EEEJNSB_IJSI_SJ_SJ_EEENSB_IJNSU_ISI_SE_EENSU_INSB_IJNSC_ILi16EEESD_EEES1K_EEEEESL_NSB_IJlNSB_IJSE_llEEESW_EEESL_S21_NS1P_6fusion15FusionCallbacksIS1T_NS22_17LinearCombinationISL_fSL_fLNS_15FloatRoundStyleE2EEES1U_S1Z_JEEENSA_5SM1004TMEM4LOAD26SM100_TMEM_LOAD_32dp32b16xENSA_13SM90_TMA_LOADENS15_INS16_ILi1ELi4ELi3EEES19_NSU_INSB_IJS1A_S1W_EEENSB_IJS1W_SE_EEEEEEENSA_39AutoVectorizingCopyWithAssumedAlignmentILi128EEENSA_14SM90_TMA_STOREES2H_S2J_S2J_EEEvvEEEEvNT_6ParamsE:
	.zero		2944


//--------------------- SYMBOLS --------------------------

	.type		.nv.reservedSmem.offset0,@object
	.size		.nv.reservedSmem.offset0,0x4
	.type		.nv.reservedSmem.cap,@object
	.size		.nv.reservedSmem.cap,0x4
	.type		__assertfail,@function
